//
// Generated by NVIDIA NVVM Compiler
//
// Compiler Build ID: CL-36424714
// Cuda compilation tools, release 13.0, V13.0.88
// Based on NVVM 20.0.0
//

.version 9.0
.target sm_100
.address_size 64

	// .globl	_Z11blur_kernelPhS_jj

.visible .entry _Z11blur_kernelPhS_jj(
	.param .u64 .ptr .align 1 _Z11blur_kernelPhS_jj_param_0,
	.param .u64 .ptr .align 1 _Z11blur_kernelPhS_jj_param_1,
	.param .u32 _Z11blur_kernelPhS_jj_param_2,
	.param .u32 _Z11blur_kernelPhS_jj_param_3
)
{
	.reg .pred 	%p<566>;
	.reg .b16 	%rs<153>;
	.reg .b32 	%r<1050>;
	.reg .b64 	%rd<217>;

	ld.param.u64 	%rd3, [_Z11blur_kernelPhS_jj_param_0];
	ld.param.u64 	%rd2, [_Z11blur_kernelPhS_jj_param_1];
	ld.param.u32 	%r472, [_Z11blur_kernelPhS_jj_param_2];
	ld.param.u32 	%r473, [_Z11blur_kernelPhS_jj_param_3];
	cvta.to.global.u64 	%rd1, %rd3;
	mov.u32 	%r474, %ctaid.y;
	mov.u32 	%r475, %ntid.y;
	mov.u32 	%r476, %tid.y;
	mad.lo.s32 	%r1, %r474, %r475, %r476;
	mov.u32 	%r477, %ctaid.x;
	mov.u32 	%r478, %ntid.x;
	mov.u32 	%r479, %tid.x;
	mad.lo.s32 	%r2, %r477, %r478, %r479;
	setp.ge.u32 	%p3, %r1, %r473;
	setp.ge.u32 	%p4, %r2, %r472;
	or.pred  	%p5, %p4, %p3;
	@%p5 bra 	$L__BB0_296;
	add.s32 	%r1041, %r2, -3;
	add.s32 	%r4, %r1, 4;
	sub.s32 	%r5, %r4, %r2;
	add.s32 	%r6, %r1, 3;
	and.b32  	%r7, %r5, 3;
	and.b32  	%r8, %r5, 7;
	setp.gt.s32 	%p6, %r1041, %r1;
	mov.b32 	%r904, 0;
	@%p6 bra 	$L__BB0_43;
	add.s32 	%r483, %r1, -3;
	setp.lt.u32 	%p7, %r483, %r473;
	setp.gt.u32 	%p8, %r1, 2;
	and.pred  	%p1, %p7, %p8;
	mul.lo.s32 	%r9, %r483, %r472;
	sub.s32 	%r484, %r6, %r2;
	setp.lt.u32 	%p9, %r484, 7;
	mov.b32 	%r904, 0;
	mov.u32 	%r867, %r1041;
	@%p9 bra 	$L__BB0_22;
	add.s32 	%r849, %r2, 4;
	add.s32 	%r848, %r2, %r9;
	and.b32  	%r486, %r5, -8;
	neg.s32 	%r847, %r486;
	mov.b32 	%r904, 0;
$L__BB0_4:
	.pragma "nounroll";
	add.s32 	%r17, %r849, -7;
	setp.lt.u32 	%p10, %r17, %r472;
	setp.gt.s32 	%p11, %r17, -1;
	and.pred  	%p12, %p10, %p11;
	and.pred  	%p13, %p12, %p1;
	not.pred 	%p14, %p13;
	@%p14 bra 	$L__BB0_6;
	add.s32 	%r487, %r848, -3;
	cvt.u64.u32 	%rd4, %r487;
	add.s64 	%rd5, %rd1, %rd4;
	ld.global.u8 	%rs1, [%rd5];
	cvt.u32.u16 	%r488, %rs1;
	and.b32  	%r489, %r488, 255;
	add.s32 	%r904, %r904, %r489;
$L__BB0_6:
	add.s32 	%r490, %r17, 1;
	setp.lt.u32 	%p15, %r490, %r472;
	setp.gt.s32 	%p16, %r17, -2;
	and.pred  	%p17, %p15, %p16;
	and.pred  	%p18, %p17, %p1;
	not.pred 	%p19, %p18;
	@%p19 bra 	$L__BB0_8;
	add.s32 	%r491, %r848, -2;
	cvt.u64.u32 	%rd6, %r491;
	add.s64 	%rd7, %rd1, %rd6;
	ld.global.u8 	%rs3, [%rd7];
	cvt.u32.u16 	%r492, %rs3;
	and.b32  	%r493, %r492, 255;
	add.s32 	%r904, %r904, %r493;
$L__BB0_8:
	add.s32 	%r494, %r17, 2;
	setp.lt.u32 	%p20, %r494, %r472;
	setp.gt.s32 	%p21, %r17, -3;
	and.pred  	%p22, %p20, %p21;
	and.pred  	%p23, %p22, %p1;
	not.pred 	%p24, %p23;
	@%p24 bra 	$L__BB0_10;
	add.s32 	%r495, %r848, -1;
	cvt.u64.u32 	%rd8, %r495;
	add.s64 	%rd9, %rd1, %rd8;
	ld.global.u8 	%rs5, [%rd9];
	cvt.u32.u16 	%r496, %rs5;
	and.b32  	%r497, %r496, 255;
	add.s32 	%r904, %r904, %r497;
$L__BB0_10:
	add.s32 	%r498, %r17, 3;
	setp.lt.u32 	%p25, %r498, %r472;
	setp.gt.s32 	%p26, %r17, -4;
	and.pred  	%p27, %p25, %p26;
	and.pred  	%p28, %p27, %p1;
	not.pred 	%p29, %p28;
	@%p29 bra 	$L__BB0_12;
	cvt.u64.u32 	%rd10, %r848;
	add.s64 	%rd11, %rd1, %rd10;
	ld.global.u8 	%r499, [%rd11];
	add.s32 	%r904, %r904, %r499;
$L__BB0_12:
	add.s32 	%r500, %r17, 4;
	setp.lt.u32 	%p30, %r500, %r472;
	setp.gt.s32 	%p31, %r17, -5;
	and.pred  	%p32, %p30, %p31;
	and.pred  	%p33, %p32, %p1;
	not.pred 	%p34, %p33;
	@%p34 bra 	$L__BB0_14;
	add.s32 	%r501, %r848, 1;
	cvt.u64.u32 	%rd12, %r501;
	add.s64 	%rd13, %rd1, %rd12;
	ld.global.u8 	%rs7, [%rd13];
	cvt.u32.u16 	%r502, %rs7;
	and.b32  	%r503, %r502, 255;
	add.s32 	%r904, %r904, %r503;
$L__BB0_14:
	add.s32 	%r504, %r17, 5;
	setp.lt.u32 	%p35, %r504, %r472;
	setp.gt.s32 	%p36, %r17, -6;
	and.pred  	%p37, %p35, %p36;
	and.pred  	%p38, %p37, %p1;
	not.pred 	%p39, %p38;
	@%p39 bra 	$L__BB0_16;
	add.s32 	%r505, %r848, 2;
	cvt.u64.u32 	%rd14, %r505;
	add.s64 	%rd15, %rd1, %rd14;
	ld.global.u8 	%rs9, [%rd15];
	cvt.u32.u16 	%r506, %rs9;
	and.b32  	%r507, %r506, 255;
	add.s32 	%r904, %r904, %r507;
$L__BB0_16:
	add.s32 	%r508, %r17, 6;
	setp.lt.u32 	%p40, %r508, %r472;
	setp.gt.s32 	%p41, %r17, -7;
	and.pred  	%p42, %p40, %p41;
	and.pred  	%p43, %p42, %p1;
	not.pred 	%p44, %p43;
	@%p44 bra 	$L__BB0_18;
	add.s32 	%r509, %r848, 3;
	cvt.u64.u32 	%rd16, %r509;
	add.s64 	%rd17, %rd1, %rd16;
	ld.global.u8 	%rs11, [%rd17];
	cvt.u32.u16 	%r510, %rs11;
	and.b32  	%r511, %r510, 255;
	add.s32 	%r904, %r904, %r511;
$L__BB0_18:
	setp.lt.u32 	%p45, %r849, %r472;
	setp.gt.s32 	%p46, %r17, -8;
	and.pred  	%p47, %p45, %p46;
	and.pred  	%p48, %p47, %p1;
	not.pred 	%p49, %p48;
	@%p49 bra 	$L__BB0_20;
	add.s32 	%r512, %r848, 4;
	cvt.u64.u32 	%rd18, %r512;
	add.s64 	%rd19, %rd1, %rd18;
	ld.global.u8 	%r513, [%rd19];
	add.s32 	%r904, %r904, %r513;
$L__BB0_20:
	add.s32 	%r849, %r849, 8;
	add.s32 	%r848, %r848, 8;
	add.s32 	%r847, %r847, 8;
	setp.ne.s32 	%p50, %r847, 0;
	@%p50 bra 	$L__BB0_4;
	add.s32 	%r867, %r849, -7;
$L__BB0_22:
	setp.eq.s32 	%p51, %r8, 0;
	@%p51 bra 	$L__BB0_43;
	setp.lt.u32 	%p52, %r8, 4;
	@%p52 bra 	$L__BB0_33;
	setp.lt.u32 	%p53, %r867, %r472;
	setp.gt.s32 	%p54, %r867, -1;
	and.pred  	%p55, %p53, %p54;
	and.pred  	%p56, %p55, %p1;
	not.pred 	%p57, %p56;
	@%p57 bra 	$L__BB0_26;
	add.s32 	%r515, %r867, %r9;
	cvt.u64.u32 	%rd20, %r515;
	add.s64 	%rd21, %rd1, %rd20;
	ld.global.u8 	%rs13, [%rd21];
	cvt.u32.u16 	%r516, %rs13;
	and.b32  	%r517, %r516, 255;
	add.s32 	%r904, %r904, %r517;
$L__BB0_26:
	add.s32 	%r45, %r867, 1;
	setp.lt.u32 	%p58, %r45, %r472;
	setp.gt.s32 	%p59, %r867, -2;
	and.pred  	%p60, %p58, %p59;
	and.pred  	%p61, %p60, %p1;
	not.pred 	%p62, %p61;
	@%p62 bra 	$L__BB0_28;
	add.s32 	%r518, %r45, %r9;
	cvt.u64.u32 	%rd22, %r518;
	add.s64 	%rd23, %rd1, %rd22;
	ld.global.u8 	%rs15, [%rd23];
	cvt.u32.u16 	%r519, %rs15;
	and.b32  	%r520, %r519, 255;
	add.s32 	%r904, %r904, %r520;
$L__BB0_28:
	add.s32 	%r48, %r867, 2;
	setp.lt.u32 	%p63, %r48, %r472;
	setp.gt.s32 	%p64, %r867, -3;
	and.pred  	%p65, %p63, %p64;
	and.pred  	%p66, %p65, %p1;
	not.pred 	%p67, %p66;
	@%p67 bra 	$L__BB0_30;
	add.s32 	%r521, %r48, %r9;
	cvt.u64.u32 	%rd24, %r521;
	add.s64 	%rd25, %rd1, %rd24;
	ld.global.u8 	%rs17, [%rd25];
	cvt.u32.u16 	%r522, %rs17;
	and.b32  	%r523, %r522, 255;
	add.s32 	%r904, %r904, %r523;
$L__BB0_30:
	add.s32 	%r51, %r867, 3;
	setp.lt.u32 	%p68, %r51, %r472;
	setp.gt.s32 	%p69, %r867, -4;
	and.pred  	%p70, %p68, %p69;
	and.pred  	%p71, %p70, %p1;
	not.pred 	%p72, %p71;
	@%p72 bra 	$L__BB0_32;
	add.s32 	%r524, %r51, %r9;
	cvt.u64.u32 	%rd26, %r524;
	add.s64 	%rd27, %rd1, %rd26;
	ld.global.u8 	%r525, [%rd27];
	add.s32 	%r904, %r904, %r525;
$L__BB0_32:
	add.s32 	%r867, %r867, 4;
$L__BB0_33:
	setp.eq.s32 	%p73, %r7, 0;
	@%p73 bra 	$L__BB0_43;
	setp.eq.s32 	%p74, %r7, 1;
	@%p74 bra 	$L__BB0_40;
	setp.lt.u32 	%p75, %r867, %r472;
	setp.gt.s32 	%p76, %r867, -1;
	and.pred  	%p77, %p75, %p76;
	and.pred  	%p78, %p77, %p1;
	not.pred 	%p79, %p78;
	@%p79 bra 	$L__BB0_37;
	add.s32 	%r527, %r867, %r9;
	cvt.u64.u32 	%rd28, %r527;
	add.s64 	%rd29, %rd1, %rd28;
	ld.global.u8 	%rs19, [%rd29];
	cvt.u32.u16 	%r528, %rs19;
	and.b32  	%r529, %r528, 255;
	add.s32 	%r904, %r904, %r529;
$L__BB0_37:
	add.s32 	%r61, %r867, 1;
	setp.lt.u32 	%p80, %r61, %r472;
	setp.gt.s32 	%p81, %r867, -2;
	and.pred  	%p82, %p80, %p81;
	and.pred  	%p83, %p82, %p1;
	not.pred 	%p84, %p83;
	@%p84 bra 	$L__BB0_39;
	add.s32 	%r530, %r61, %r9;
	cvt.u64.u32 	%rd30, %r530;
	add.s64 	%rd31, %rd1, %rd30;
	ld.global.u8 	%rs21, [%rd31];
	cvt.u32.u16 	%r531, %rs21;
	and.b32  	%r532, %r531, 255;
	add.s32 	%r904, %r904, %r532;
$L__BB0_39:
	add.s32 	%r867, %r867, 2;
$L__BB0_40:
	and.b32  	%r533, %r5, 1;
	setp.eq.b32 	%p85, %r533, 1;
	not.pred 	%p86, %p85;
	@%p86 bra 	$L__BB0_43;
	setp.lt.u32 	%p87, %r867, %r472;
	setp.gt.s32 	%p88, %r867, -1;
	and.pred  	%p89, %p87, %p88;
	and.pred  	%p90, %p89, %p1;
	not.pred 	%p91, %p90;
	@%p91 bra 	$L__BB0_43;
	add.s32 	%r534, %r867, %r9;
	cvt.u64.u32 	%rd32, %r534;
	add.s64 	%rd33, %rd1, %rd32;
	ld.global.u8 	%r535, [%rd33];
	add.s32 	%r904, %r904, %r535;
$L__BB0_43:
	add.s32 	%r72, %r5, 1;
	and.b32  	%r73, %r72, 7;
	add.s32 	%r74, %r1, 2;
	setp.ge.s32 	%p92, %r1041, %r74;
	@%p92 bra 	$L__BB0_85;
	add.s32 	%r537, %r1, -2;
	setp.lt.u32 	%p93, %r537, %r473;
	setp.gt.u32 	%p94, %r1, 1;
	and.pred  	%p2, %p93, %p94;
	mul.lo.s32 	%r75, %r537, %r472;
	setp.lt.u32 	%p95, %r5, 7;
	mov.u32 	%r896, %r1041;
	@%p95 bra 	$L__BB0_64;
	add.s32 	%r878, %r2, 4;
	add.s32 	%r877, %r2, %r75;
	and.b32  	%r538, %r72, -8;
	neg.s32 	%r876, %r538;
$L__BB0_46:
	.pragma "nounroll";
	add.s32 	%r83, %r878, -7;
	setp.lt.u32 	%p96, %r83, %r472;
	setp.gt.s32 	%p97, %r83, -1;
	and.pred  	%p98, %p96, %p97;
	and.pred  	%p99, %p98, %p2;
	not.pred 	%p100, %p99;
	@%p100 bra 	$L__BB0_48;
	add.s32 	%r539, %r877, -3;
	cvt.u64.u32 	%rd34, %r539;
	add.s64 	%rd35, %rd1, %rd34;
	ld.global.u8 	%r540, [%rd35];
	add.s32 	%r904, %r904, %r540;
$L__BB0_48:
	add.s32 	%r541, %r83, 1;
	setp.lt.u32 	%p101, %r541, %r472;
	setp.gt.s32 	%p102, %r83, -2;
	and.pred  	%p103, %p101, %p102;
	and.pred  	%p104, %p103, %p2;
	not.pred 	%p105, %p104;
	@%p105 bra 	$L__BB0_50;
	add.s32 	%r542, %r877, -2;
	cvt.u64.u32 	%rd36, %r542;
	add.s64 	%rd37, %rd1, %rd36;
	ld.global.u8 	%rs23, [%rd37];
	cvt.u32.u16 	%r543, %rs23;
	and.b32  	%r544, %r543, 255;
	add.s32 	%r904, %r904, %r544;
$L__BB0_50:
	add.s32 	%r545, %r83, 2;
	setp.lt.u32 	%p106, %r545, %r472;
	setp.gt.s32 	%p107, %r83, -3;
	and.pred  	%p108, %p106, %p107;
	and.pred  	%p109, %p108, %p2;
	not.pred 	%p110, %p109;
	@%p110 bra 	$L__BB0_52;
	add.s32 	%r546, %r877, -1;
	cvt.u64.u32 	%rd38, %r546;
	add.s64 	%rd39, %rd1, %rd38;
	ld.global.u8 	%rs25, [%rd39];
	cvt.u32.u16 	%r547, %rs25;
	and.b32  	%r548, %r547, 255;
	add.s32 	%r904, %r904, %r548;
$L__BB0_52:
	add.s32 	%r549, %r83, 3;
	setp.lt.u32 	%p111, %r549, %r472;
	setp.gt.s32 	%p112, %r83, -4;
	and.pred  	%p113, %p111, %p112;
	and.pred  	%p114, %p113, %p2;
	not.pred 	%p115, %p114;
	@%p115 bra 	$L__BB0_54;
	cvt.u64.u32 	%rd40, %r877;
	add.s64 	%rd41, %rd1, %rd40;
	ld.global.u8 	%rs27, [%rd41];
	cvt.u32.u16 	%r550, %rs27;
	and.b32  	%r551, %r550, 255;
	add.s32 	%r904, %r904, %r551;
$L__BB0_54:
	add.s32 	%r552, %r83, 4;
	setp.lt.u32 	%p116, %r552, %r472;
	setp.gt.s32 	%p117, %r83, -5;
	and.pred  	%p118, %p116, %p117;
	and.pred  	%p119, %p118, %p2;
	not.pred 	%p120, %p119;
	@%p120 bra 	$L__BB0_56;
	add.s32 	%r553, %r877, 1;
	cvt.u64.u32 	%rd42, %r553;
	add.s64 	%rd43, %rd1, %rd42;
	ld.global.u8 	%r554, [%rd43];
	add.s32 	%r904, %r904, %r554;
$L__BB0_56:
	add.s32 	%r555, %r83, 5;
	setp.lt.u32 	%p121, %r555, %r472;
	setp.gt.s32 	%p122, %r83, -6;
	and.pred  	%p123, %p121, %p122;
	and.pred  	%p124, %p123, %p2;
	not.pred 	%p125, %p124;
	@%p125 bra 	$L__BB0_58;
	add.s32 	%r556, %r877, 2;
	cvt.u64.u32 	%rd44, %r556;
	add.s64 	%rd45, %rd1, %rd44;
	ld.global.u8 	%rs29, [%rd45];
	cvt.u32.u16 	%r557, %rs29;
	and.b32  	%r558, %r557, 255;
	add.s32 	%r904, %r904, %r558;
$L__BB0_58:
	add.s32 	%r559, %r83, 6;
	setp.lt.u32 	%p126, %r559, %r472;
	setp.gt.s32 	%p127, %r83, -7;
	and.pred  	%p128, %p126, %p127;
	and.pred  	%p129, %p128, %p2;
	not.pred 	%p130, %p129;
	@%p130 bra 	$L__BB0_60;
	add.s32 	%r560, %r877, 3;
	cvt.u64.u32 	%rd46, %r560;
	add.s64 	%rd47, %rd1, %rd46;
	ld.global.u8 	%rs31, [%rd47];
	cvt.u32.u16 	%r561, %rs31;
	and.b32  	%r562, %r561, 255;
	add.s32 	%r904, %r904, %r562;
$L__BB0_60:
	setp.lt.u32 	%p131, %r878, %r472;
	setp.gt.s32 	%p132, %r83, -8;
	and.pred  	%p133, %p131, %p132;
	and.pred  	%p134, %p133, %p2;
	not.pred 	%p135, %p134;
	@%p135 bra 	$L__BB0_62;
	add.s32 	%r563, %r877, 4;
	cvt.u64.u32 	%rd48, %r563;
	add.s64 	%rd49, %rd1, %rd48;
	ld.global.u8 	%rs33, [%rd49];
	cvt.u32.u16 	%r564, %rs33;
	and.b32  	%r565, %r564, 255;
	add.s32 	%r904, %r904, %r565;
$L__BB0_62:
	add.s32 	%r878, %r878, 8;
	add.s32 	%r877, %r877, 8;
	add.s32 	%r876, %r876, 8;
	setp.ne.s32 	%p136, %r876, 0;
	@%p136 bra 	$L__BB0_46;
	add.s32 	%r896, %r878, -7;
$L__BB0_64:
	setp.eq.s32 	%p137, %r73, 0;
	@%p137 bra 	$L__BB0_85;
	setp.lt.u32 	%p138, %r73, 4;
	@%p138 bra 	$L__BB0_75;
	setp.lt.u32 	%p139, %r896, %r472;
	setp.gt.s32 	%p140, %r896, -1;
	and.pred  	%p141, %p139, %p140;
	and.pred  	%p142, %p141, %p2;
	not.pred 	%p143, %p142;
	@%p143 bra 	$L__BB0_68;
	add.s32 	%r567, %r896, %r75;
	cvt.u64.u32 	%rd50, %r567;
	add.s64 	%rd51, %rd1, %rd50;
	ld.global.u8 	%r568, [%rd51];
	add.s32 	%r904, %r904, %r568;
$L__BB0_68:
	add.s32 	%r112, %r896, 1;
	setp.lt.u32 	%p144, %r112, %r472;
	setp.gt.s32 	%p145, %r896, -2;
	and.pred  	%p146, %p144, %p145;
	and.pred  	%p147, %p146, %p2;
	not.pred 	%p148, %p147;
	@%p148 bra 	$L__BB0_70;
	add.s32 	%r569, %r112, %r75;
	cvt.u64.u32 	%rd52, %r569;
	add.s64 	%rd53, %rd1, %rd52;
	ld.global.u8 	%rs35, [%rd53];
	cvt.u32.u16 	%r570, %rs35;
	and.b32  	%r571, %r570, 255;
	add.s32 	%r904, %r904, %r571;
$L__BB0_70:
	add.s32 	%r115, %r896, 2;
	setp.lt.u32 	%p149, %r115, %r472;
	setp.gt.s32 	%p150, %r896, -3;
	and.pred  	%p151, %p149, %p150;
	and.pred  	%p152, %p151, %p2;
	not.pred 	%p153, %p152;
	@%p153 bra 	$L__BB0_72;
	add.s32 	%r572, %r115, %r75;
	cvt.u64.u32 	%rd54, %r572;
	add.s64 	%rd55, %rd1, %rd54;
	ld.global.u8 	%rs37, [%rd55];
	cvt.u32.u16 	%r573, %rs37;
	and.b32  	%r574, %r573, 255;
	add.s32 	%r904, %r904, %r574;
$L__BB0_72:
	add.s32 	%r118, %r896, 3;
	setp.lt.u32 	%p154, %r118, %r472;
	setp.gt.s32 	%p155, %r896, -4;
	and.pred  	%p156, %p154, %p155;
	and.pred  	%p157, %p156, %p2;
	not.pred 	%p158, %p157;
	@%p158 bra 	$L__BB0_74;
	add.s32 	%r575, %r118, %r75;
	cvt.u64.u32 	%rd56, %r575;
	add.s64 	%rd57, %rd1, %rd56;
	ld.global.u8 	%rs39, [%rd57];
	cvt.u32.u16 	%r576, %rs39;
	and.b32  	%r577, %r576, 255;
	add.s32 	%r904, %r904, %r577;
$L__BB0_74:
	add.s32 	%r896, %r896, 4;
$L__BB0_75:
	and.b32  	%r578, %r72, 3;
	setp.eq.s32 	%p159, %r578, 0;
	@%p159 bra 	$L__BB0_85;
	setp.eq.s32 	%p160, %r7, 0;
	@%p160 bra 	$L__BB0_82;
	setp.lt.u32 	%p161, %r896, %r472;
	setp.gt.s32 	%p162, %r896, -1;
	and.pred  	%p163, %p161, %p162;
	and.pred  	%p164, %p163, %p2;
	not.pred 	%p165, %p164;
	@%p165 bra 	$L__BB0_79;
	add.s32 	%r580, %r896, %r75;
	cvt.u64.u32 	%rd58, %r580;
	add.s64 	%rd59, %rd1, %rd58;
	ld.global.u8 	%r581, [%rd59];
	add.s32 	%r904, %r904, %r581;
$L__BB0_79:
	add.s32 	%r128, %r896, 1;
	setp.lt.u32 	%p166, %r128, %r472;
	setp.gt.s32 	%p167, %r896, -2;
	and.pred  	%p168, %p166, %p167;
	and.pred  	%p169, %p168, %p2;
	not.pred 	%p170, %p169;
	@%p170 bra 	$L__BB0_81;
	add.s32 	%r582, %r128, %r75;
	cvt.u64.u32 	%rd60, %r582;
	add.s64 	%rd61, %rd1, %rd60;
	ld.global.u8 	%rs41, [%rd61];
	cvt.u32.u16 	%r583, %rs41;
	and.b32  	%r584, %r583, 255;
	add.s32 	%r904, %r904, %r584;
$L__BB0_81:
	add.s32 	%r896, %r896, 2;
$L__BB0_82:
	and.b32  	%r585, %r5, 1;
	setp.eq.b32 	%p171, %r585, 1;
	@%p171 bra 	$L__BB0_85;
	setp.lt.u32 	%p172, %r896, %r472;
	setp.gt.s32 	%p173, %r896, -1;
	and.pred  	%p174, %p172, %p173;
	and.pred  	%p175, %p174, %p2;
	not.pred 	%p176, %p175;
	@%p176 bra 	$L__BB0_85;
	add.s32 	%r586, %r896, %r75;
	cvt.u64.u32 	%rd62, %r586;
	add.s64 	%rd63, %rd1, %rd62;
	ld.global.u8 	%r587, [%rd63];
	add.s32 	%r904, %r904, %r587;
$L__BB0_85:
	add.s32 	%r139, %r5, 2;
	and.b32  	%r140, %r139, 7;
	setp.ge.s32 	%p177, %r1041, %r6;
	@%p177 bra 	$L__BB0_127;
	add.s32 	%r141, %r1, -1;
	mul.lo.s32 	%r142, %r141, %r472;
	setp.lt.u32 	%p178, %r72, 7;
	mov.u32 	%r925, %r1041;
	@%p178 bra 	$L__BB0_106;
	add.s32 	%r907, %r2, 4;
	add.s32 	%r906, %r2, %r142;
	and.b32  	%r589, %r139, -8;
	neg.s32 	%r905, %r589;
$L__BB0_88:
	.pragma "nounroll";
	setp.ge.u32 	%p179, %r141, %r473;
	add.s32 	%r150, %r907, -7;
	setp.ge.u32 	%p180, %r150, %r472;
	setp.lt.s32 	%p181, %r150, 0;
	or.pred  	%p182, %p180, %p179;
	or.pred  	%p183, %p182, %p181;
	@%p183 bra 	$L__BB0_90;
	add.s32 	%r590, %r906, -3;
	cvt.u64.u32 	%rd64, %r590;
	add.s64 	%rd65, %rd1, %rd64;
	ld.global.u8 	%r591, [%rd65];
	add.s32 	%r904, %r904, %r591;
$L__BB0_90:
	setp.ge.u32 	%p184, %r141, %r473;
	add.s32 	%r592, %r150, 1;
	setp.ge.u32 	%p185, %r592, %r472;
	setp.lt.s32 	%p186, %r150, -1;
	or.pred  	%p187, %p185, %p184;
	or.pred  	%p188, %p187, %p186;
	@%p188 bra 	$L__BB0_92;
	add.s32 	%r593, %r906, -2;
	cvt.u64.u32 	%rd66, %r593;
	add.s64 	%rd67, %rd1, %rd66;
	ld.global.u8 	%rs43, [%rd67];
	cvt.u32.u16 	%r594, %rs43;
	and.b32  	%r595, %r594, 255;
	add.s32 	%r904, %r904, %r595;
$L__BB0_92:
	setp.ge.u32 	%p189, %r141, %r473;
	add.s32 	%r596, %r150, 2;
	setp.ge.u32 	%p190, %r596, %r472;
	setp.lt.s32 	%p191, %r150, -2;
	or.pred  	%p192, %p190, %p189;
	or.pred  	%p193, %p192, %p191;
	@%p193 bra 	$L__BB0_94;
	add.s32 	%r597, %r906, -1;
	cvt.u64.u32 	%rd68, %r597;
	add.s64 	%rd69, %rd1, %rd68;
	ld.global.u8 	%rs45, [%rd69];
	cvt.u32.u16 	%r598, %rs45;
	and.b32  	%r599, %r598, 255;
	add.s32 	%r904, %r904, %r599;
$L__BB0_94:
	setp.ge.u32 	%p194, %r141, %r473;
	add.s32 	%r600, %r150, 3;
	setp.ge.u32 	%p195, %r600, %r472;
	setp.lt.s32 	%p196, %r150, -3;
	or.pred  	%p197, %p195, %p194;
	or.pred  	%p198, %p197, %p196;
	@%p198 bra 	$L__BB0_96;
	cvt.u64.u32 	%rd70, %r906;
	add.s64 	%rd71, %rd1, %rd70;
	ld.global.u8 	%rs47, [%rd71];
	cvt.u32.u16 	%r601, %rs47;
	and.b32  	%r602, %r601, 255;
	add.s32 	%r904, %r904, %r602;
$L__BB0_96:
	setp.ge.u32 	%p199, %r141, %r473;
	add.s32 	%r603, %r150, 4;
	setp.ge.u32 	%p200, %r603, %r472;
	setp.lt.s32 	%p201, %r150, -4;
	or.pred  	%p202, %p200, %p199;
	or.pred  	%p203, %p202, %p201;
	@%p203 bra 	$L__BB0_98;
	add.s32 	%r604, %r906, 1;
	cvt.u64.u32 	%rd72, %r604;
	add.s64 	%rd73, %rd1, %rd72;
	ld.global.u8 	%r605, [%rd73];
	add.s32 	%r904, %r904, %r605;
$L__BB0_98:
	setp.ge.u32 	%p204, %r141, %r473;
	add.s32 	%r606, %r150, 5;
	setp.ge.u32 	%p205, %r606, %r472;
	setp.lt.s32 	%p206, %r150, -5;
	or.pred  	%p207, %p205, %p204;
	or.pred  	%p208, %p207, %p206;
	@%p208 bra 	$L__BB0_100;
	add.s32 	%r607, %r906, 2;
	cvt.u64.u32 	%rd74, %r607;
	add.s64 	%rd75, %rd1, %rd74;
	ld.global.u8 	%rs49, [%rd75];
	cvt.u32.u16 	%r608, %rs49;
	and.b32  	%r609, %r608, 255;
	add.s32 	%r904, %r904, %r609;
$L__BB0_100:
	setp.ge.u32 	%p209, %r141, %r473;
	add.s32 	%r610, %r150, 6;
	setp.ge.u32 	%p210, %r610, %r472;
	setp.lt.s32 	%p211, %r150, -6;
	or.pred  	%p212, %p210, %p209;
	or.pred  	%p213, %p212, %p211;
	@%p213 bra 	$L__BB0_102;
	add.s32 	%r611, %r906, 3;
	cvt.u64.u32 	%rd76, %r611;
	add.s64 	%rd77, %rd1, %rd76;
	ld.global.u8 	%rs51, [%rd77];
	cvt.u32.u16 	%r612, %rs51;
	and.b32  	%r613, %r612, 255;
	add.s32 	%r904, %r904, %r613;
$L__BB0_102:
	setp.ge.u32 	%p214, %r141, %r473;
	setp.ge.u32 	%p215, %r907, %r472;
	setp.lt.s32 	%p216, %r150, -7;
	or.pred  	%p217, %p215, %p214;
	or.pred  	%p218, %p217, %p216;
	@%p218 bra 	$L__BB0_104;
	add.s32 	%r614, %r906, 4;
	cvt.u64.u32 	%rd78, %r614;
	add.s64 	%rd79, %rd1, %rd78;
	ld.global.u8 	%rs53, [%rd79];
	cvt.u32.u16 	%r615, %rs53;
	and.b32  	%r616, %r615, 255;
	add.s32 	%r904, %r904, %r616;
$L__BB0_104:
	add.s32 	%r907, %r907, 8;
	add.s32 	%r906, %r906, 8;
	add.s32 	%r905, %r905, 8;
	setp.ne.s32 	%p219, %r905, 0;
	@%p219 bra 	$L__BB0_88;
	add.s32 	%r925, %r907, -7;
$L__BB0_106:
	setp.eq.s32 	%p220, %r140, 0;
	@%p220 bra 	$L__BB0_127;
	setp.lt.u32 	%p221, %r140, 4;
	@%p221 bra 	$L__BB0_117;
	setp.ge.u32 	%p222, %r141, %r473;
	setp.ge.u32 	%p223, %r925, %r472;
	setp.lt.s32 	%p224, %r925, 0;
	or.pred  	%p225, %p223, %p222;
	or.pred  	%p226, %p225, %p224;
	@%p226 bra 	$L__BB0_110;
	add.s32 	%r618, %r925, %r142;
	cvt.u64.u32 	%rd80, %r618;
	add.s64 	%rd81, %rd1, %rd80;
	ld.global.u8 	%r619, [%rd81];
	add.s32 	%r904, %r904, %r619;
$L__BB0_110:
	setp.ge.u32 	%p227, %r141, %r473;
	add.s32 	%r179, %r925, 1;
	setp.ge.u32 	%p228, %r179, %r472;
	setp.lt.s32 	%p229, %r925, -1;
	or.pred  	%p230, %p228, %p227;
	or.pred  	%p231, %p230, %p229;
	@%p231 bra 	$L__BB0_112;
	add.s32 	%r620, %r179, %r142;
	cvt.u64.u32 	%rd82, %r620;
	add.s64 	%rd83, %rd1, %rd82;
	ld.global.u8 	%rs55, [%rd83];
	cvt.u32.u16 	%r621, %rs55;
	and.b32  	%r622, %r621, 255;
	add.s32 	%r904, %r904, %r622;
$L__BB0_112:
	setp.ge.u32 	%p232, %r141, %r473;
	add.s32 	%r182, %r925, 2;
	setp.ge.u32 	%p233, %r182, %r472;
	setp.lt.s32 	%p234, %r925, -2;
	or.pred  	%p235, %p233, %p232;
	or.pred  	%p236, %p235, %p234;
	@%p236 bra 	$L__BB0_114;
	add.s32 	%r623, %r182, %r142;
	cvt.u64.u32 	%rd84, %r623;
	add.s64 	%rd85, %rd1, %rd84;
	ld.global.u8 	%rs57, [%rd85];
	cvt.u32.u16 	%r624, %rs57;
	and.b32  	%r625, %r624, 255;
	add.s32 	%r904, %r904, %r625;
$L__BB0_114:
	setp.ge.u32 	%p237, %r141, %r473;
	add.s32 	%r185, %r925, 3;
	setp.ge.u32 	%p238, %r185, %r472;
	setp.lt.s32 	%p239, %r925, -3;
	or.pred  	%p240, %p238, %p237;
	or.pred  	%p241, %p240, %p239;
	@%p241 bra 	$L__BB0_116;
	add.s32 	%r626, %r185, %r142;
	cvt.u64.u32 	%rd86, %r626;
	add.s64 	%rd87, %rd1, %rd86;
	ld.global.u8 	%rs59, [%rd87];
	cvt.u32.u16 	%r627, %rs59;
	and.b32  	%r628, %r627, 255;
	add.s32 	%r904, %r904, %r628;
$L__BB0_116:
	add.s32 	%r925, %r925, 4;
$L__BB0_117:
	and.b32  	%r629, %r139, 3;
	setp.eq.s32 	%p242, %r629, 0;
	@%p242 bra 	$L__BB0_127;
	setp.eq.s32 	%p243, %r7, 3;
	@%p243 bra 	$L__BB0_124;
	setp.ge.u32 	%p244, %r141, %r473;
	setp.ge.u32 	%p245, %r925, %r472;
	setp.lt.s32 	%p246, %r925, 0;
	or.pred  	%p247, %p245, %p244;
	or.pred  	%p248, %p247, %p246;
	@%p248 bra 	$L__BB0_121;
	add.s32 	%r631, %r925, %r142;
	cvt.u64.u32 	%rd88, %r631;
	add.s64 	%rd89, %rd1, %rd88;
	ld.global.u8 	%r632, [%rd89];
	add.s32 	%r904, %r904, %r632;
$L__BB0_121:
	setp.ge.u32 	%p249, %r141, %r473;
	add.s32 	%r195, %r925, 1;
	setp.ge.u32 	%p250, %r195, %r472;
	setp.lt.s32 	%p251, %r925, -1;
	or.pred  	%p252, %p250, %p249;
	or.pred  	%p253, %p252, %p251;
	@%p253 bra 	$L__BB0_123;
	add.s32 	%r633, %r195, %r142;
	cvt.u64.u32 	%rd90, %r633;
	add.s64 	%rd91, %rd1, %rd90;
	ld.global.u8 	%rs61, [%rd91];
	cvt.u32.u16 	%r634, %rs61;
	and.b32  	%r635, %r634, 255;
	add.s32 	%r904, %r904, %r635;
$L__BB0_123:
	add.s32 	%r925, %r925, 2;
$L__BB0_124:
	and.b32  	%r636, %r5, 1;
	setp.eq.b32 	%p254, %r636, 1;
	not.pred 	%p255, %p254;
	@%p255 bra 	$L__BB0_127;
	setp.ge.u32 	%p256, %r141, %r473;
	setp.ge.u32 	%p257, %r925, %r472;
	setp.lt.s32 	%p258, %r925, 0;
	or.pred  	%p259, %p257, %p256;
	or.pred  	%p260, %p259, %p258;
	@%p260 bra 	$L__BB0_127;
	add.s32 	%r637, %r925, %r142;
	cvt.u64.u32 	%rd92, %r637;
	add.s64 	%rd93, %rd1, %rd92;
	ld.global.u8 	%r638, [%rd93];
	add.s32 	%r904, %r904, %r638;
$L__BB0_127:
	add.s32 	%r206, %r5, 3;
	and.b32  	%r207, %r206, 3;
	and.b32  	%r208, %r206, 7;
	setp.ge.s32 	%p261, %r1041, %r4;
	@%p261 bra 	$L__BB0_169;
	mul.lo.s32 	%r209, %r1, %r472;
	setp.lt.u32 	%p262, %r139, 7;
	mov.u32 	%r954, %r1041;
	@%p262 bra 	$L__BB0_148;
	add.s32 	%r936, %r2, 4;
	add.s32 	%r935, %r2, %r209;
	and.b32  	%r640, %r206, -8;
	neg.s32 	%r934, %r640;
$L__BB0_130:
	.pragma "nounroll";
	add.s32 	%r217, %r936, -7;
	setp.ge.u32 	%p263, %r217, %r472;
	setp.lt.s32 	%p264, %r217, 0;
	or.pred  	%p265, %p263, %p264;
	@%p265 bra 	$L__BB0_132;
	add.s32 	%r641, %r935, -3;
	cvt.u64.u32 	%rd94, %r641;
	add.s64 	%rd95, %rd1, %rd94;
	ld.global.u8 	%r642, [%rd95];
	add.s32 	%r904, %r904, %r642;
$L__BB0_132:
	add.s32 	%r643, %r217, 1;
	setp.ge.u32 	%p266, %r643, %r472;
	setp.lt.s32 	%p267, %r217, -1;
	or.pred  	%p268, %p266, %p267;
	@%p268 bra 	$L__BB0_134;
	add.s32 	%r644, %r935, -2;
	cvt.u64.u32 	%rd96, %r644;
	add.s64 	%rd97, %rd1, %rd96;
	ld.global.u8 	%rs63, [%rd97];
	cvt.u32.u16 	%r645, %rs63;
	and.b32  	%r646, %r645, 255;
	add.s32 	%r904, %r904, %r646;
$L__BB0_134:
	add.s32 	%r647, %r217, 2;
	setp.ge.u32 	%p269, %r647, %r472;
	setp.lt.s32 	%p270, %r217, -2;
	or.pred  	%p271, %p269, %p270;
	@%p271 bra 	$L__BB0_136;
	add.s32 	%r648, %r935, -1;
	cvt.u64.u32 	%rd98, %r648;
	add.s64 	%rd99, %rd1, %rd98;
	ld.global.u8 	%rs65, [%rd99];
	cvt.u32.u16 	%r649, %rs65;
	and.b32  	%r650, %r649, 255;
	add.s32 	%r904, %r904, %r650;
$L__BB0_136:
	add.s32 	%r651, %r217, 3;
	setp.ge.u32 	%p272, %r651, %r472;
	setp.lt.s32 	%p273, %r217, -3;
	or.pred  	%p274, %p272, %p273;
	@%p274 bra 	$L__BB0_138;
	cvt.u64.u32 	%rd100, %r935;
	add.s64 	%rd101, %rd1, %rd100;
	ld.global.u8 	%rs67, [%rd101];
	cvt.u32.u16 	%r652, %rs67;
	and.b32  	%r653, %r652, 255;
	add.s32 	%r904, %r904, %r653;
$L__BB0_138:
	add.s32 	%r654, %r217, 4;
	setp.ge.u32 	%p275, %r654, %r472;
	setp.lt.s32 	%p276, %r217, -4;
	or.pred  	%p277, %p275, %p276;
	@%p277 bra 	$L__BB0_140;
	add.s32 	%r655, %r935, 1;
	cvt.u64.u32 	%rd102, %r655;
	add.s64 	%rd103, %rd1, %rd102;
	ld.global.u8 	%r656, [%rd103];
	add.s32 	%r904, %r904, %r656;
$L__BB0_140:
	add.s32 	%r657, %r217, 5;
	setp.ge.u32 	%p278, %r657, %r472;
	setp.lt.s32 	%p279, %r217, -5;
	or.pred  	%p280, %p278, %p279;
	@%p280 bra 	$L__BB0_142;
	add.s32 	%r658, %r935, 2;
	cvt.u64.u32 	%rd104, %r658;
	add.s64 	%rd105, %rd1, %rd104;
	ld.global.u8 	%rs69, [%rd105];
	cvt.u32.u16 	%r659, %rs69;
	and.b32  	%r660, %r659, 255;
	add.s32 	%r904, %r904, %r660;
$L__BB0_142:
	add.s32 	%r661, %r217, 6;
	setp.ge.u32 	%p281, %r661, %r472;
	setp.lt.s32 	%p282, %r217, -6;
	or.pred  	%p283, %p281, %p282;
	@%p283 bra 	$L__BB0_144;
	add.s32 	%r662, %r935, 3;
	cvt.u64.u32 	%rd106, %r662;
	add.s64 	%rd107, %rd1, %rd106;
	ld.global.u8 	%rs71, [%rd107];
	cvt.u32.u16 	%r663, %rs71;
	and.b32  	%r664, %r663, 255;
	add.s32 	%r904, %r904, %r664;
$L__BB0_144:
	setp.ge.u32 	%p284, %r936, %r472;
	setp.lt.s32 	%p285, %r217, -7;
	or.pred  	%p286, %p284, %p285;
	@%p286 bra 	$L__BB0_146;
	add.s32 	%r665, %r935, 4;
	cvt.u64.u32 	%rd108, %r665;
	add.s64 	%rd109, %rd1, %rd108;
	ld.global.u8 	%rs73, [%rd109];
	cvt.u32.u16 	%r666, %rs73;
	and.b32  	%r667, %r666, 255;
	add.s32 	%r904, %r904, %r667;
$L__BB0_146:
	add.s32 	%r936, %r936, 8;
	add.s32 	%r935, %r935, 8;
	add.s32 	%r934, %r934, 8;
	setp.ne.s32 	%p287, %r934, 0;
	@%p287 bra 	$L__BB0_130;
	add.s32 	%r954, %r936, -7;
$L__BB0_148:
	setp.eq.s32 	%p288, %r208, 0;
	@%p288 bra 	$L__BB0_169;
	setp.lt.u32 	%p289, %r208, 4;
	@%p289 bra 	$L__BB0_159;
	setp.ge.u32 	%p290, %r954, %r472;
	setp.lt.s32 	%p291, %r954, 0;
	or.pred  	%p292, %p290, %p291;
	@%p292 bra 	$L__BB0_152;
	add.s32 	%r669, %r954, %r209;
	cvt.u64.u32 	%rd110, %r669;
	add.s64 	%rd111, %rd1, %rd110;
	ld.global.u8 	%r670, [%rd111];
	add.s32 	%r904, %r904, %r670;
$L__BB0_152:
	add.s32 	%r246, %r954, 1;
	setp.ge.u32 	%p293, %r246, %r472;
	setp.lt.s32 	%p294, %r954, -1;
	or.pred  	%p295, %p293, %p294;
	@%p295 bra 	$L__BB0_154;
	add.s32 	%r671, %r246, %r209;
	cvt.u64.u32 	%rd112, %r671;
	add.s64 	%rd113, %rd1, %rd112;
	ld.global.u8 	%rs75, [%rd113];
	cvt.u32.u16 	%r672, %rs75;
	and.b32  	%r673, %r672, 255;
	add.s32 	%r904, %r904, %r673;
$L__BB0_154:
	add.s32 	%r249, %r954, 2;
	setp.ge.u32 	%p296, %r249, %r472;
	setp.lt.s32 	%p297, %r954, -2;
	or.pred  	%p298, %p296, %p297;
	@%p298 bra 	$L__BB0_156;
	add.s32 	%r674, %r249, %r209;
	cvt.u64.u32 	%rd114, %r674;
	add.s64 	%rd115, %rd1, %rd114;
	ld.global.u8 	%rs77, [%rd115];
	cvt.u32.u16 	%r675, %rs77;
	and.b32  	%r676, %r675, 255;
	add.s32 	%r904, %r904, %r676;
$L__BB0_156:
	add.s32 	%r252, %r954, 3;
	setp.ge.u32 	%p299, %r252, %r472;
	setp.lt.s32 	%p300, %r954, -3;
	or.pred  	%p301, %p299, %p300;
	@%p301 bra 	$L__BB0_158;
	add.s32 	%r677, %r252, %r209;
	cvt.u64.u32 	%rd116, %r677;
	add.s64 	%rd117, %rd1, %rd116;
	ld.global.u8 	%rs79, [%rd117];
	cvt.u32.u16 	%r678, %rs79;
	and.b32  	%r679, %r678, 255;
	add.s32 	%r904, %r904, %r679;
$L__BB0_158:
	add.s32 	%r954, %r954, 4;
$L__BB0_159:
	setp.eq.s32 	%p302, %r207, 0;
	@%p302 bra 	$L__BB0_169;
	setp.eq.s32 	%p303, %r207, 1;
	@%p303 bra 	$L__BB0_166;
	setp.ge.u32 	%p304, %r954, %r472;
	setp.lt.s32 	%p305, %r954, 0;
	or.pred  	%p306, %p304, %p305;
	@%p306 bra 	$L__BB0_163;
	add.s32 	%r681, %r954, %r209;
	cvt.u64.u32 	%rd118, %r681;
	add.s64 	%rd119, %rd1, %rd118;
	ld.global.u8 	%r682, [%rd119];
	add.s32 	%r904, %r904, %r682;
$L__BB0_163:
	add.s32 	%r262, %r954, 1;
	setp.ge.u32 	%p307, %r262, %r472;
	setp.lt.s32 	%p308, %r954, -1;
	or.pred  	%p309, %p307, %p308;
	@%p309 bra 	$L__BB0_165;
	add.s32 	%r683, %r262, %r209;
	cvt.u64.u32 	%rd120, %r683;
	add.s64 	%rd121, %rd1, %rd120;
	ld.global.u8 	%rs81, [%rd121];
	cvt.u32.u16 	%r684, %rs81;
	and.b32  	%r685, %r684, 255;
	add.s32 	%r904, %r904, %r685;
$L__BB0_165:
	add.s32 	%r954, %r954, 2;
$L__BB0_166:
	and.b32  	%r686, %r206, 1;
	setp.eq.b32 	%p310, %r686, 1;
	not.pred 	%p311, %p310;
	@%p311 bra 	$L__BB0_169;
	setp.ge.u32 	%p312, %r954, %r472;
	setp.lt.s32 	%p313, %r954, 0;
	or.pred  	%p314, %p312, %p313;
	@%p314 bra 	$L__BB0_169;
	add.s32 	%r687, %r954, %r209;
	cvt.u64.u32 	%rd122, %r687;
	add.s64 	%rd123, %rd1, %rd122;
	ld.global.u8 	%r688, [%rd123];
	add.s32 	%r904, %r904, %r688;
$L__BB0_169:
	xor.b32  	%r273, %r8, 4;
	add.s32 	%r274, %r5, 4;
	add.s32 	%r689, %r1, 5;
	setp.ge.s32 	%p315, %r1041, %r689;
	@%p315 bra 	$L__BB0_211;
	add.s32 	%r275, %r1, 1;
	mad.lo.s32 	%r276, %r472, %r1, %r472;
	setp.lt.u32 	%p316, %r206, 7;
	mov.u32 	%r983, %r1041;
	@%p316 bra 	$L__BB0_190;
	add.s32 	%r965, %r2, 4;
	add.s32 	%r964, %r2, %r276;
	and.b32  	%r691, %r274, -8;
	neg.s32 	%r963, %r691;
$L__BB0_172:
	.pragma "nounroll";
	setp.ge.u32 	%p317, %r275, %r473;
	add.s32 	%r284, %r965, -7;
	setp.ge.u32 	%p318, %r284, %r472;
	setp.lt.s32 	%p319, %r284, 0;
	or.pred  	%p320, %p318, %p317;
	or.pred  	%p321, %p320, %p319;
	@%p321 bra 	$L__BB0_174;
	add.s32 	%r692, %r964, -3;
	cvt.u64.u32 	%rd124, %r692;
	add.s64 	%rd125, %rd1, %rd124;
	ld.global.u8 	%r693, [%rd125];
	add.s32 	%r904, %r904, %r693;
$L__BB0_174:
	setp.ge.u32 	%p322, %r275, %r473;
	add.s32 	%r694, %r284, 1;
	setp.ge.u32 	%p323, %r694, %r472;
	setp.lt.s32 	%p324, %r284, -1;
	or.pred  	%p325, %p323, %p322;
	or.pred  	%p326, %p325, %p324;
	@%p326 bra 	$L__BB0_176;
	add.s32 	%r695, %r964, -2;
	cvt.u64.u32 	%rd126, %r695;
	add.s64 	%rd127, %rd1, %rd126;
	ld.global.u8 	%rs83, [%rd127];
	cvt.u32.u16 	%r696, %rs83;
	and.b32  	%r697, %r696, 255;
	add.s32 	%r904, %r904, %r697;
$L__BB0_176:
	setp.ge.u32 	%p327, %r275, %r473;
	add.s32 	%r698, %r284, 2;
	setp.ge.u32 	%p328, %r698, %r472;
	setp.lt.s32 	%p329, %r284, -2;
	or.pred  	%p330, %p328, %p327;
	or.pred  	%p331, %p330, %p329;
	@%p331 bra 	$L__BB0_178;
	add.s32 	%r699, %r964, -1;
	cvt.u64.u32 	%rd128, %r699;
	add.s64 	%rd129, %rd1, %rd128;
	ld.global.u8 	%rs85, [%rd129];
	cvt.u32.u16 	%r700, %rs85;
	and.b32  	%r701, %r700, 255;
	add.s32 	%r904, %r904, %r701;
$L__BB0_178:
	setp.ge.u32 	%p332, %r275, %r473;
	add.s32 	%r702, %r284, 3;
	setp.ge.u32 	%p333, %r702, %r472;
	setp.lt.s32 	%p334, %r284, -3;
	or.pred  	%p335, %p333, %p332;
	or.pred  	%p336, %p335, %p334;
	@%p336 bra 	$L__BB0_180;
	cvt.u64.u32 	%rd130, %r964;
	add.s64 	%rd131, %rd1, %rd130;
	ld.global.u8 	%rs87, [%rd131];
	cvt.u32.u16 	%r703, %rs87;
	and.b32  	%r704, %r703, 255;
	add.s32 	%r904, %r904, %r704;
$L__BB0_180:
	setp.ge.u32 	%p337, %r275, %r473;
	add.s32 	%r705, %r284, 4;
	setp.ge.u32 	%p338, %r705, %r472;
	setp.lt.s32 	%p339, %r284, -4;
	or.pred  	%p340, %p338, %p337;
	or.pred  	%p341, %p340, %p339;
	@%p341 bra 	$L__BB0_182;
	add.s32 	%r706, %r964, 1;
	cvt.u64.u32 	%rd132, %r706;
	add.s64 	%rd133, %rd1, %rd132;
	ld.global.u8 	%r707, [%rd133];
	add.s32 	%r904, %r904, %r707;
$L__BB0_182:
	setp.ge.u32 	%p342, %r275, %r473;
	add.s32 	%r708, %r284, 5;
	setp.ge.u32 	%p343, %r708, %r472;
	setp.lt.s32 	%p344, %r284, -5;
	or.pred  	%p345, %p343, %p342;
	or.pred  	%p346, %p345, %p344;
	@%p346 bra 	$L__BB0_184;
	add.s32 	%r709, %r964, 2;
	cvt.u64.u32 	%rd134, %r709;
	add.s64 	%rd135, %rd1, %rd134;
	ld.global.u8 	%rs89, [%rd135];
	cvt.u32.u16 	%r710, %rs89;
	and.b32  	%r711, %r710, 255;
	add.s32 	%r904, %r904, %r711;
$L__BB0_184:
	setp.ge.u32 	%p347, %r275, %r473;
	add.s32 	%r712, %r284, 6;
	setp.ge.u32 	%p348, %r712, %r472;
	setp.lt.s32 	%p349, %r284, -6;
	or.pred  	%p350, %p348, %p347;
	or.pred  	%p351, %p350, %p349;
	@%p351 bra 	$L__BB0_186;
	add.s32 	%r713, %r964, 3;
	cvt.u64.u32 	%rd136, %r713;
	add.s64 	%rd137, %rd1, %rd136;
	ld.global.u8 	%rs91, [%rd137];
	cvt.u32.u16 	%r714, %rs91;
	and.b32  	%r715, %r714, 255;
	add.s32 	%r904, %r904, %r715;
$L__BB0_186:
	setp.ge.u32 	%p352, %r275, %r473;
	setp.ge.u32 	%p353, %r965, %r472;
	setp.lt.s32 	%p354, %r284, -7;
	or.pred  	%p355, %p353, %p352;
	or.pred  	%p356, %p355, %p354;
	@%p356 bra 	$L__BB0_188;
	add.s32 	%r716, %r964, 4;
	cvt.u64.u32 	%rd138, %r716;
	add.s64 	%rd139, %rd1, %rd138;
	ld.global.u8 	%rs93, [%rd139];
	cvt.u32.u16 	%r717, %rs93;
	and.b32  	%r718, %r717, 255;
	add.s32 	%r904, %r904, %r718;
$L__BB0_188:
	add.s32 	%r965, %r965, 8;
	add.s32 	%r964, %r964, 8;
	add.s32 	%r963, %r963, 8;
	setp.ne.s32 	%p357, %r963, 0;
	@%p357 bra 	$L__BB0_172;
	add.s32 	%r983, %r965, -7;
$L__BB0_190:
	and.b32  	%r719, %r274, 7;
	setp.eq.s32 	%p358, %r719, 0;
	@%p358 bra 	$L__BB0_211;
	add.s32 	%r721, %r273, -1;
	setp.lt.u32 	%p359, %r721, 3;
	@%p359 bra 	$L__BB0_201;
	setp.ge.u32 	%p360, %r275, %r473;
	setp.ge.u32 	%p361, %r983, %r472;
	setp.lt.s32 	%p362, %r983, 0;
	or.pred  	%p363, %p361, %p360;
	or.pred  	%p364, %p363, %p362;
	@%p364 bra 	$L__BB0_194;
	add.s32 	%r722, %r983, %r276;
	cvt.u64.u32 	%rd140, %r722;
	add.s64 	%rd141, %rd1, %rd140;
	ld.global.u8 	%r723, [%rd141];
	add.s32 	%r904, %r904, %r723;
$L__BB0_194:
	setp.ge.u32 	%p365, %r275, %r473;
	add.s32 	%r313, %r983, 1;
	setp.ge.u32 	%p366, %r313, %r472;
	setp.lt.s32 	%p367, %r983, -1;
	or.pred  	%p368, %p366, %p365;
	or.pred  	%p369, %p368, %p367;
	@%p369 bra 	$L__BB0_196;
	add.s32 	%r724, %r313, %r276;
	cvt.u64.u32 	%rd142, %r724;
	add.s64 	%rd143, %rd1, %rd142;
	ld.global.u8 	%rs95, [%rd143];
	cvt.u32.u16 	%r725, %rs95;
	and.b32  	%r726, %r725, 255;
	add.s32 	%r904, %r904, %r726;
$L__BB0_196:
	setp.ge.u32 	%p370, %r275, %r473;
	add.s32 	%r316, %r983, 2;
	setp.ge.u32 	%p371, %r316, %r472;
	setp.lt.s32 	%p372, %r983, -2;
	or.pred  	%p373, %p371, %p370;
	or.pred  	%p374, %p373, %p372;
	@%p374 bra 	$L__BB0_198;
	add.s32 	%r727, %r316, %r276;
	cvt.u64.u32 	%rd144, %r727;
	add.s64 	%rd145, %rd1, %rd144;
	ld.global.u8 	%rs97, [%rd145];
	cvt.u32.u16 	%r728, %rs97;
	and.b32  	%r729, %r728, 255;
	add.s32 	%r904, %r904, %r729;
$L__BB0_198:
	setp.ge.u32 	%p375, %r275, %r473;
	add.s32 	%r319, %r983, 3;
	setp.ge.u32 	%p376, %r319, %r472;
	setp.lt.s32 	%p377, %r983, -3;
	or.pred  	%p378, %p376, %p375;
	or.pred  	%p379, %p378, %p377;
	@%p379 bra 	$L__BB0_200;
	add.s32 	%r730, %r319, %r276;
	cvt.u64.u32 	%rd146, %r730;
	add.s64 	%rd147, %rd1, %rd146;
	ld.global.u8 	%rs99, [%rd147];
	cvt.u32.u16 	%r731, %rs99;
	and.b32  	%r732, %r731, 255;
	add.s32 	%r904, %r904, %r732;
$L__BB0_200:
	add.s32 	%r983, %r983, 4;
$L__BB0_201:
	setp.eq.s32 	%p380, %r7, 0;
	@%p380 bra 	$L__BB0_211;
	setp.eq.s32 	%p381, %r7, 1;
	@%p381 bra 	$L__BB0_208;
	setp.ge.u32 	%p382, %r275, %r473;
	setp.ge.u32 	%p383, %r983, %r472;
	setp.lt.s32 	%p384, %r983, 0;
	or.pred  	%p385, %p383, %p382;
	or.pred  	%p386, %p385, %p384;
	@%p386 bra 	$L__BB0_205;
	add.s32 	%r734, %r983, %r276;
	cvt.u64.u32 	%rd148, %r734;
	add.s64 	%rd149, %rd1, %rd148;
	ld.global.u8 	%r735, [%rd149];
	add.s32 	%r904, %r904, %r735;
$L__BB0_205:
	setp.ge.u32 	%p387, %r275, %r473;
	add.s32 	%r329, %r983, 1;
	setp.ge.u32 	%p388, %r329, %r472;
	setp.lt.s32 	%p389, %r983, -1;
	or.pred  	%p390, %p388, %p387;
	or.pred  	%p391, %p390, %p389;
	@%p391 bra 	$L__BB0_207;
	add.s32 	%r736, %r329, %r276;
	cvt.u64.u32 	%rd150, %r736;
	add.s64 	%rd151, %rd1, %rd150;
	ld.global.u8 	%rs101, [%rd151];
	cvt.u32.u16 	%r737, %rs101;
	and.b32  	%r738, %r737, 255;
	add.s32 	%r904, %r904, %r738;
$L__BB0_207:
	add.s32 	%r983, %r983, 2;
$L__BB0_208:
	and.b32  	%r739, %r5, 1;
	setp.eq.b32 	%p392, %r739, 1;
	not.pred 	%p393, %p392;
	@%p393 bra 	$L__BB0_211;
	setp.ge.u32 	%p394, %r275, %r473;
	setp.ge.u32 	%p395, %r983, %r472;
	setp.lt.s32 	%p396, %r983, 0;
	or.pred  	%p397, %p395, %p394;
	or.pred  	%p398, %p397, %p396;
	@%p398 bra 	$L__BB0_211;
	add.s32 	%r740, %r983, %r276;
	cvt.u64.u32 	%rd152, %r740;
	add.s64 	%rd153, %rd1, %rd152;
	ld.global.u8 	%r741, [%rd153];
	add.s32 	%r904, %r904, %r741;
$L__BB0_211:
	add.s32 	%r340, %r5, 5;
	and.b32  	%r341, %r340, 7;
	add.s32 	%r742, %r1, 6;
	setp.ge.s32 	%p399, %r1041, %r742;
	@%p399 bra 	$L__BB0_253;
	mul.lo.s32 	%r342, %r74, %r472;
	setp.lt.u32 	%p400, %r274, 7;
	mov.u32 	%r1012, %r1041;
	@%p400 bra 	$L__BB0_232;
	add.s32 	%r994, %r2, 4;
	add.s32 	%r993, %r2, %r342;
	and.b32  	%r744, %r340, -8;
	neg.s32 	%r992, %r744;
$L__BB0_214:
	.pragma "nounroll";
	setp.ge.u32 	%p401, %r74, %r473;
	add.s32 	%r350, %r994, -7;
	setp.ge.u32 	%p402, %r350, %r472;
	setp.lt.s32 	%p403, %r350, 0;
	or.pred  	%p404, %p402, %p401;
	or.pred  	%p405, %p404, %p403;
	@%p405 bra 	$L__BB0_216;
	add.s32 	%r745, %r993, -3;
	cvt.u64.u32 	%rd154, %r745;
	add.s64 	%rd155, %rd1, %rd154;
	ld.global.u8 	%r746, [%rd155];
	add.s32 	%r904, %r904, %r746;
$L__BB0_216:
	setp.ge.u32 	%p406, %r74, %r473;
	add.s32 	%r747, %r350, 1;
	setp.ge.u32 	%p407, %r747, %r472;
	setp.lt.s32 	%p408, %r350, -1;
	or.pred  	%p409, %p407, %p406;
	or.pred  	%p410, %p409, %p408;
	@%p410 bra 	$L__BB0_218;
	add.s32 	%r748, %r993, -2;
	cvt.u64.u32 	%rd156, %r748;
	add.s64 	%rd157, %rd1, %rd156;
	ld.global.u8 	%rs103, [%rd157];
	cvt.u32.u16 	%r749, %rs103;
	and.b32  	%r750, %r749, 255;
	add.s32 	%r904, %r904, %r750;
$L__BB0_218:
	setp.ge.u32 	%p411, %r74, %r473;
	add.s32 	%r751, %r350, 2;
	setp.ge.u32 	%p412, %r751, %r472;
	setp.lt.s32 	%p413, %r350, -2;
	or.pred  	%p414, %p412, %p411;
	or.pred  	%p415, %p414, %p413;
	@%p415 bra 	$L__BB0_220;
	add.s32 	%r752, %r993, -1;
	cvt.u64.u32 	%rd158, %r752;
	add.s64 	%rd159, %rd1, %rd158;
	ld.global.u8 	%rs105, [%rd159];
	cvt.u32.u16 	%r753, %rs105;
	and.b32  	%r754, %r753, 255;
	add.s32 	%r904, %r904, %r754;
$L__BB0_220:
	setp.ge.u32 	%p416, %r74, %r473;
	add.s32 	%r755, %r350, 3;
	setp.ge.u32 	%p417, %r755, %r472;
	setp.lt.s32 	%p418, %r350, -3;
	or.pred  	%p419, %p417, %p416;
	or.pred  	%p420, %p419, %p418;
	@%p420 bra 	$L__BB0_222;
	cvt.u64.u32 	%rd160, %r993;
	add.s64 	%rd161, %rd1, %rd160;
	ld.global.u8 	%rs107, [%rd161];
	cvt.u32.u16 	%r756, %rs107;
	and.b32  	%r757, %r756, 255;
	add.s32 	%r904, %r904, %r757;
$L__BB0_222:
	setp.ge.u32 	%p421, %r74, %r473;
	add.s32 	%r758, %r350, 4;
	setp.ge.u32 	%p422, %r758, %r472;
	setp.lt.s32 	%p423, %r350, -4;
	or.pred  	%p424, %p422, %p421;
	or.pred  	%p425, %p424, %p423;
	@%p425 bra 	$L__BB0_224;
	add.s32 	%r759, %r993, 1;
	cvt.u64.u32 	%rd162, %r759;
	add.s64 	%rd163, %rd1, %rd162;
	ld.global.u8 	%r760, [%rd163];
	add.s32 	%r904, %r904, %r760;
$L__BB0_224:
	setp.ge.u32 	%p426, %r74, %r473;
	add.s32 	%r761, %r350, 5;
	setp.ge.u32 	%p427, %r761, %r472;
	setp.lt.s32 	%p428, %r350, -5;
	or.pred  	%p429, %p427, %p426;
	or.pred  	%p430, %p429, %p428;
	@%p430 bra 	$L__BB0_226;
	add.s32 	%r762, %r993, 2;
	cvt.u64.u32 	%rd164, %r762;
	add.s64 	%rd165, %rd1, %rd164;
	ld.global.u8 	%rs109, [%rd165];
	cvt.u32.u16 	%r763, %rs109;
	and.b32  	%r764, %r763, 255;
	add.s32 	%r904, %r904, %r764;
$L__BB0_226:
	setp.ge.u32 	%p431, %r74, %r473;
	add.s32 	%r765, %r350, 6;
	setp.ge.u32 	%p432, %r765, %r472;
	setp.lt.s32 	%p433, %r350, -6;
	or.pred  	%p434, %p432, %p431;
	or.pred  	%p435, %p434, %p433;
	@%p435 bra 	$L__BB0_228;
	add.s32 	%r766, %r993, 3;
	cvt.u64.u32 	%rd166, %r766;
	add.s64 	%rd167, %rd1, %rd166;
	ld.global.u8 	%rs111, [%rd167];
	cvt.u32.u16 	%r767, %rs111;
	and.b32  	%r768, %r767, 255;
	add.s32 	%r904, %r904, %r768;
$L__BB0_228:
	setp.ge.u32 	%p436, %r74, %r473;
	setp.ge.u32 	%p437, %r994, %r472;
	setp.lt.s32 	%p438, %r350, -7;
	or.pred  	%p439, %p437, %p436;
	or.pred  	%p440, %p439, %p438;
	@%p440 bra 	$L__BB0_230;
	add.s32 	%r769, %r993, 4;
	cvt.u64.u32 	%rd168, %r769;
	add.s64 	%rd169, %rd1, %rd168;
	ld.global.u8 	%rs113, [%rd169];
	cvt.u32.u16 	%r770, %rs113;
	and.b32  	%r771, %r770, 255;
	add.s32 	%r904, %r904, %r771;
$L__BB0_230:
	add.s32 	%r994, %r994, 8;
	add.s32 	%r993, %r993, 8;
	add.s32 	%r992, %r992, 8;
	setp.ne.s32 	%p441, %r992, 0;
	@%p441 bra 	$L__BB0_214;
	add.s32 	%r1012, %r994, -7;
$L__BB0_232:
	setp.eq.s32 	%p442, %r341, 0;
	@%p442 bra 	$L__BB0_253;
	setp.lt.u32 	%p443, %r341, 4;
	@%p443 bra 	$L__BB0_243;
	setp.ge.u32 	%p444, %r74, %r473;
	setp.ge.u32 	%p445, %r1012, %r472;
	setp.lt.s32 	%p446, %r1012, 0;
	or.pred  	%p447, %p445, %p444;
	or.pred  	%p448, %p447, %p446;
	@%p448 bra 	$L__BB0_236;
	add.s32 	%r773, %r1012, %r342;
	cvt.u64.u32 	%rd170, %r773;
	add.s64 	%rd171, %rd1, %rd170;
	ld.global.u8 	%r774, [%rd171];
	add.s32 	%r904, %r904, %r774;
$L__BB0_236:
	setp.ge.u32 	%p449, %r74, %r473;
	add.s32 	%r379, %r1012, 1;
	setp.ge.u32 	%p450, %r379, %r472;
	setp.lt.s32 	%p451, %r1012, -1;
	or.pred  	%p452, %p450, %p449;
	or.pred  	%p453, %p452, %p451;
	@%p453 bra 	$L__BB0_238;
	add.s32 	%r775, %r379, %r342;
	cvt.u64.u32 	%rd172, %r775;
	add.s64 	%rd173, %rd1, %rd172;
	ld.global.u8 	%rs115, [%rd173];
	cvt.u32.u16 	%r776, %rs115;
	and.b32  	%r777, %r776, 255;
	add.s32 	%r904, %r904, %r777;
$L__BB0_238:
	setp.ge.u32 	%p454, %r74, %r473;
	add.s32 	%r382, %r1012, 2;
	setp.ge.u32 	%p455, %r382, %r472;
	setp.lt.s32 	%p456, %r1012, -2;
	or.pred  	%p457, %p455, %p454;
	or.pred  	%p458, %p457, %p456;
	@%p458 bra 	$L__BB0_240;
	add.s32 	%r778, %r382, %r342;
	cvt.u64.u32 	%rd174, %r778;
	add.s64 	%rd175, %rd1, %rd174;
	ld.global.u8 	%rs117, [%rd175];
	cvt.u32.u16 	%r779, %rs117;
	and.b32  	%r780, %r779, 255;
	add.s32 	%r904, %r904, %r780;
$L__BB0_240:
	setp.ge.u32 	%p459, %r74, %r473;
	add.s32 	%r385, %r1012, 3;
	setp.ge.u32 	%p460, %r385, %r472;
	setp.lt.s32 	%p461, %r1012, -3;
	or.pred  	%p462, %p460, %p459;
	or.pred  	%p463, %p462, %p461;
	@%p463 bra 	$L__BB0_242;
	add.s32 	%r781, %r385, %r342;
	cvt.u64.u32 	%rd176, %r781;
	add.s64 	%rd177, %rd1, %rd176;
	ld.global.u8 	%rs119, [%rd177];
	cvt.u32.u16 	%r782, %rs119;
	and.b32  	%r783, %r782, 255;
	add.s32 	%r904, %r904, %r783;
$L__BB0_242:
	add.s32 	%r1012, %r1012, 4;
$L__BB0_243:
	and.b32  	%r784, %r340, 3;
	setp.eq.s32 	%p464, %r784, 0;
	@%p464 bra 	$L__BB0_253;
	setp.eq.s32 	%p465, %r7, 0;
	@%p465 bra 	$L__BB0_250;
	setp.ge.u32 	%p466, %r74, %r473;
	setp.ge.u32 	%p467, %r1012, %r472;
	setp.lt.s32 	%p468, %r1012, 0;
	or.pred  	%p469, %p467, %p466;
	or.pred  	%p470, %p469, %p468;
	@%p470 bra 	$L__BB0_247;
	add.s32 	%r786, %r1012, %r342;
	cvt.u64.u32 	%rd178, %r786;
	add.s64 	%rd179, %rd1, %rd178;
	ld.global.u8 	%r787, [%rd179];
	add.s32 	%r904, %r904, %r787;
$L__BB0_247:
	setp.ge.u32 	%p471, %r74, %r473;
	add.s32 	%r395, %r1012, 1;
	setp.ge.u32 	%p472, %r395, %r472;
	setp.lt.s32 	%p473, %r1012, -1;
	or.pred  	%p474, %p472, %p471;
	or.pred  	%p475, %p474, %p473;
	@%p475 bra 	$L__BB0_249;
	add.s32 	%r788, %r395, %r342;
	cvt.u64.u32 	%rd180, %r788;
	add.s64 	%rd181, %rd1, %rd180;
	ld.global.u8 	%rs121, [%rd181];
	cvt.u32.u16 	%r789, %rs121;
	and.b32  	%r790, %r789, 255;
	add.s32 	%r904, %r904, %r790;
$L__BB0_249:
	add.s32 	%r1012, %r1012, 2;
$L__BB0_250:
	and.b32  	%r791, %r5, 1;
	setp.eq.b32 	%p476, %r791, 1;
	@%p476 bra 	$L__BB0_253;
	setp.ge.u32 	%p477, %r74, %r473;
	setp.ge.u32 	%p478, %r1012, %r472;
	setp.lt.s32 	%p479, %r1012, 0;
	or.pred  	%p480, %p478, %p477;
	or.pred  	%p481, %p480, %p479;
	@%p481 bra 	$L__BB0_253;
	add.s32 	%r792, %r1012, %r342;
	cvt.u64.u32 	%rd182, %r792;
	add.s64 	%rd183, %rd1, %rd182;
	ld.global.u8 	%r793, [%rd183];
	add.s32 	%r904, %r904, %r793;
$L__BB0_253:
	add.s32 	%r406, %r5, 6;
	and.b32  	%r407, %r406, 7;
	add.s32 	%r794, %r1, 7;
	setp.ge.s32 	%p482, %r1041, %r794;
	@%p482 bra 	$L__BB0_295;
	mul.lo.s32 	%r408, %r6, %r472;
	setp.lt.u32 	%p483, %r340, 7;
	@%p483 bra 	$L__BB0_274;
	add.s32 	%r1023, %r2, 4;
	add.s32 	%r1022, %r2, %r408;
	and.b32  	%r796, %r406, -8;
	neg.s32 	%r1021, %r796;
$L__BB0_256:
	.pragma "nounroll";
	setp.ge.u32 	%p484, %r6, %r473;
	add.s32 	%r416, %r1023, -7;
	setp.ge.u32 	%p485, %r416, %r472;
	setp.lt.s32 	%p486, %r416, 0;
	or.pred  	%p487, %p485, %p484;
	or.pred  	%p488, %p487, %p486;
	@%p488 bra 	$L__BB0_258;
	add.s32 	%r797, %r1022, -3;
	cvt.u64.u32 	%rd184, %r797;
	add.s64 	%rd185, %rd1, %rd184;
	ld.global.u8 	%r798, [%rd185];
	add.s32 	%r904, %r904, %r798;
$L__BB0_258:
	setp.ge.u32 	%p489, %r6, %r473;
	add.s32 	%r799, %r416, 1;
	setp.ge.u32 	%p490, %r799, %r472;
	setp.lt.s32 	%p491, %r416, -1;
	or.pred  	%p492, %p490, %p489;
	or.pred  	%p493, %p492, %p491;
	@%p493 bra 	$L__BB0_260;
	add.s32 	%r800, %r1022, -2;
	cvt.u64.u32 	%rd186, %r800;
	add.s64 	%rd187, %rd1, %rd186;
	ld.global.u8 	%rs123, [%rd187];
	cvt.u32.u16 	%r801, %rs123;
	and.b32  	%r802, %r801, 255;
	add.s32 	%r904, %r904, %r802;
$L__BB0_260:
	setp.ge.u32 	%p494, %r6, %r473;
	add.s32 	%r803, %r416, 2;
	setp.ge.u32 	%p495, %r803, %r472;
	setp.lt.s32 	%p496, %r416, -2;
	or.pred  	%p497, %p495, %p494;
	or.pred  	%p498, %p497, %p496;
	@%p498 bra 	$L__BB0_262;
	add.s32 	%r804, %r1022, -1;
	cvt.u64.u32 	%rd188, %r804;
	add.s64 	%rd189, %rd1, %rd188;
	ld.global.u8 	%rs125, [%rd189];
	cvt.u32.u16 	%r805, %rs125;
	and.b32  	%r806, %r805, 255;
	add.s32 	%r904, %r904, %r806;
$L__BB0_262:
	setp.ge.u32 	%p499, %r6, %r473;
	add.s32 	%r807, %r416, 3;
	setp.ge.u32 	%p500, %r807, %r472;
	setp.lt.s32 	%p501, %r416, -3;
	or.pred  	%p502, %p500, %p499;
	or.pred  	%p503, %p502, %p501;
	@%p503 bra 	$L__BB0_264;
	cvt.u64.u32 	%rd190, %r1022;
	add.s64 	%rd191, %rd1, %rd190;
	ld.global.u8 	%rs127, [%rd191];
	cvt.u32.u16 	%r808, %rs127;
	and.b32  	%r809, %r808, 255;
	add.s32 	%r904, %r904, %r809;
$L__BB0_264:
	setp.ge.u32 	%p504, %r6, %r473;
	add.s32 	%r810, %r416, 4;
	setp.ge.u32 	%p505, %r810, %r472;
	setp.lt.s32 	%p506, %r416, -4;
	or.pred  	%p507, %p505, %p504;
	or.pred  	%p508, %p507, %p506;
	@%p508 bra 	$L__BB0_266;
	add.s32 	%r811, %r1022, 1;
	cvt.u64.u32 	%rd192, %r811;
	add.s64 	%rd193, %rd1, %rd192;
	ld.global.u8 	%r812, [%rd193];
	add.s32 	%r904, %r904, %r812;
$L__BB0_266:
	setp.ge.u32 	%p509, %r6, %r473;
	add.s32 	%r813, %r416, 5;
	setp.ge.u32 	%p510, %r813, %r472;
	setp.lt.s32 	%p511, %r416, -5;
	or.pred  	%p512, %p510, %p509;
	or.pred  	%p513, %p512, %p511;
	@%p513 bra 	$L__BB0_268;
	add.s32 	%r814, %r1022, 2;
	cvt.u64.u32 	%rd194, %r814;
	add.s64 	%rd195, %rd1, %rd194;
	ld.global.u8 	%rs129, [%rd195];
	cvt.u32.u16 	%r815, %rs129;
	and.b32  	%r816, %r815, 255;
	add.s32 	%r904, %r904, %r816;
$L__BB0_268:
	setp.ge.u32 	%p514, %r6, %r473;
	add.s32 	%r817, %r416, 6;
	setp.ge.u32 	%p515, %r817, %r472;
	setp.lt.s32 	%p516, %r416, -6;
	or.pred  	%p517, %p515, %p514;
	or.pred  	%p518, %p517, %p516;
	@%p518 bra 	$L__BB0_270;
	add.s32 	%r818, %r1022, 3;
	cvt.u64.u32 	%rd196, %r818;
	add.s64 	%rd197, %rd1, %rd196;
	ld.global.u8 	%rs131, [%rd197];
	cvt.u32.u16 	%r819, %rs131;
	and.b32  	%r820, %r819, 255;
	add.s32 	%r904, %r904, %r820;
$L__BB0_270:
	setp.ge.u32 	%p519, %r6, %r473;
	setp.ge.u32 	%p520, %r1023, %r472;
	setp.lt.s32 	%p521, %r416, -7;
	or.pred  	%p522, %p520, %p519;
	or.pred  	%p523, %p522, %p521;
	@%p523 bra 	$L__BB0_272;
	add.s32 	%r821, %r1022, 4;
	cvt.u64.u32 	%rd198, %r821;
	add.s64 	%rd199, %rd1, %rd198;
	ld.global.u8 	%rs133, [%rd199];
	cvt.u32.u16 	%r822, %rs133;
	and.b32  	%r823, %r822, 255;
	add.s32 	%r904, %r904, %r823;
$L__BB0_272:
	add.s32 	%r1023, %r1023, 8;
	add.s32 	%r1022, %r1022, 8;
	add.s32 	%r1021, %r1021, 8;
	setp.ne.s32 	%p524, %r1021, 0;
	@%p524 bra 	$L__BB0_256;
	add.s32 	%r1041, %r1023, -7;
$L__BB0_274:
	setp.eq.s32 	%p525, %r407, 0;
	@%p525 bra 	$L__BB0_295;
	setp.lt.u32 	%p526, %r407, 4;
	@%p526 bra 	$L__BB0_285;
	setp.ge.u32 	%p527, %r6, %r473;
	setp.ge.u32 	%p528, %r1041, %r472;
	setp.lt.s32 	%p529, %r1041, 0;
	or.pred  	%p530, %p528, %p527;
	or.pred  	%p531, %p530, %p529;
	@%p531 bra 	$L__BB0_278;
	add.s32 	%r825, %r1041, %r408;
	cvt.u64.u32 	%rd200, %r825;
	add.s64 	%rd201, %rd1, %rd200;
	ld.global.u8 	%r826, [%rd201];
	add.s32 	%r904, %r904, %r826;
$L__BB0_278:
	setp.ge.u32 	%p532, %r6, %r473;
	add.s32 	%r445, %r1041, 1;
	setp.ge.u32 	%p533, %r445, %r472;
	setp.lt.s32 	%p534, %r1041, -1;
	or.pred  	%p535, %p533, %p532;
	or.pred  	%p536, %p535, %p534;
	@%p536 bra 	$L__BB0_280;
	add.s32 	%r827, %r445, %r408;
	cvt.u64.u32 	%rd202, %r827;
	add.s64 	%rd203, %rd1, %rd202;
	ld.global.u8 	%rs135, [%rd203];
	cvt.u32.u16 	%r828, %rs135;
	and.b32  	%r829, %r828, 255;
	add.s32 	%r904, %r904, %r829;
$L__BB0_280:
	setp.ge.u32 	%p537, %r6, %r473;
	add.s32 	%r448, %r1041, 2;
	setp.ge.u32 	%p538, %r448, %r472;
	setp.lt.s32 	%p539, %r1041, -2;
	or.pred  	%p540, %p538, %p537;
	or.pred  	%p541, %p540, %p539;
	@%p541 bra 	$L__BB0_282;
	add.s32 	%r830, %r448, %r408;
	cvt.u64.u32 	%rd204, %r830;
	add.s64 	%rd205, %rd1, %rd204;
	ld.global.u8 	%rs137, [%rd205];
	cvt.u32.u16 	%r831, %rs137;
	and.b32  	%r832, %r831, 255;
	add.s32 	%r904, %r904, %r832;
$L__BB0_282:
	setp.ge.u32 	%p542, %r6, %r473;
	add.s32 	%r451, %r1041, 3;
	setp.ge.u32 	%p543, %r451, %r472;
	setp.lt.s32 	%p544, %r1041, -3;
	or.pred  	%p545, %p543, %p542;
	or.pred  	%p546, %p545, %p544;
	@%p546 bra 	$L__BB0_284;
	add.s32 	%r833, %r451, %r408;
	cvt.u64.u32 	%rd206, %r833;
	add.s64 	%rd207, %rd1, %rd206;
	ld.global.u8 	%rs139, [%rd207];
	cvt.u32.u16 	%r834, %rs139;
	and.b32  	%r835, %r834, 255;
	add.s32 	%r904, %r904, %r835;
$L__BB0_284:
	add.s32 	%r1041, %r1041, 4;
$L__BB0_285:
	and.b32  	%r836, %r406, 3;
	setp.eq.s32 	%p547, %r836, 0;
	@%p547 bra 	$L__BB0_295;
	setp.eq.s32 	%p548, %r7, 3;
	@%p548 bra 	$L__BB0_292;
	setp.ge.u32 	%p549, %r6, %r473;
	setp.ge.u32 	%p550, %r1041, %r472;
	setp.lt.s32 	%p551, %r1041, 0;
	or.pred  	%p552, %p550, %p549;
	or.pred  	%p553, %p552, %p551;
	@%p553 bra 	$L__BB0_289;
	add.s32 	%r838, %r1041, %r408;
	cvt.u64.u32 	%rd208, %r838;
	add.s64 	%rd209, %rd1, %rd208;
	ld.global.u8 	%r839, [%rd209];
	add.s32 	%r904, %r904, %r839;
$L__BB0_289:
	setp.ge.u32 	%p554, %r6, %r473;
	add.s32 	%r461, %r1041, 1;
	setp.ge.u32 	%p555, %r461, %r472;
	setp.lt.s32 	%p556, %r1041, -1;
	or.pred  	%p557, %p555, %p554;
	or.pred  	%p558, %p557, %p556;
	@%p558 bra 	$L__BB0_291;
	add.s32 	%r840, %r461, %r408;
	cvt.u64.u32 	%rd210, %r840;
	add.s64 	%rd211, %rd1, %rd210;
	ld.global.u8 	%rs141, [%rd211];
	cvt.u32.u16 	%r841, %rs141;
	and.b32  	%r842, %r841, 255;
	add.s32 	%r904, %r904, %r842;
$L__BB0_291:
	add.s32 	%r1041, %r1041, 2;
$L__BB0_292:
	and.b32  	%r843, %r5, 1;
	setp.eq.b32 	%p559, %r843, 1;
	not.pred 	%p560, %p559;
	@%p560 bra 	$L__BB0_295;
	setp.ge.u32 	%p561, %r6, %r473;
	setp.ge.u32 	%p562, %r1041, %r472;
	setp.lt.s32 	%p563, %r1041, 0;
	or.pred  	%p564, %p562, %p561;
	or.pred  	%p565, %p564, %p563;
	@%p565 bra 	$L__BB0_295;
	add.s32 	%r844, %r1041, %r408;
	cvt.u64.u32 	%rd212, %r844;
	add.s64 	%rd213, %rd1, %rd212;
	ld.global.u8 	%r845, [%rd213];
	add.s32 	%r904, %r904, %r845;
$L__BB0_295:
	cvt.u16.u32 	%rs143, %r904;
	and.b16  	%rs144, %rs143, 255;
	mul.lo.s16 	%rs145, %rs144, 37;
	shr.u16 	%rs146, %rs145, 8;
	sub.s16 	%rs147, %rs143, %rs146;
	and.b16  	%rs148, %rs147, 254;
	shr.u16 	%rs149, %rs148, 1;
	add.s16 	%rs150, %rs149, %rs146;
	shr.u16 	%rs151, %rs150, 2;
	mul.lo.s16 	%rs152, %rs151, 7;
	mad.lo.s32 	%r846, %r472, %r1, %r2;
	cvt.u64.u32 	%rd214, %r846;
	cvta.to.global.u64 	%rd215, %rd2;
	add.s64 	%rd216, %rd215, %rd214;
	st.global.u8 	[%rd216], %rs152;
$L__BB0_296:
	ret;

}


// ===== COMPILED SASS (sm_100) =====

	.target	sm_100

	.elftype	@"ET_EXEC"


//--------------------- .note.nv.tkinfo           --------------------------
	.section	.note.nv.tkinfo,"",@"SHT_NOTE"
	.sectionflags	@"SHF_NOTE_NV_TKINFO"
	.tkinfo
        /*0018*/ 	.word	0x00000002
        /*0030*/ 	.string	""
        /*0030*/ 	.string	"ptxas"
        /*0030*/ 	.string	"Cuda compilation tools, release 13.0, V13.0.88"
        /*0030*/ 	.string	"Build cuda_13.0.r13.0/compiler.36424714_0"
        /*0030*/ 	.string	"-arch sm_100 -m 64 "



//--------------------- .note.nv.cuinfo           --------------------------
	.section	.note.nv.cuinfo,"",@"SHT_NOTE"
	.sectionflags	@"SHF_NOTE_NV_CUINFO"
        /*0018*/ 	.short	0x0002
        /*001a*/ 	.short	0x0064
        /*001c*/ 	.short	0x0082
	.zero		2


//--------------------- .nv.info                  --------------------------
	.section	.nv.info,"",@"SHT_CUDA_INFO"
	.align	4


	//----- nvinfo : EIATTR_REGCOUNT
	.align		4
        /*0000*/ 	.byte	0x04, 0x2f
        /*0002*/ 	.short	(.L_1 - .L_0)
	.align		4
.L_0:
        /*0004*/ 	.word	index@(_Z11blur_kernelPhS_jj)
        /*0008*/ 	.word	0x00000020


	//----- nvinfo : EIATTR_FRAME_SIZE
	.align		4
.L_1:
        /*000c*/ 	.byte	0x04, 0x11
        /*000e*/ 	.short	(.L_3 - .L_2)
	.align		4
.L_2:
        /*0010*/ 	.word	index@(_Z11blur_kernelPhS_jj)
        /*0014*/ 	.word	0x00000000


	//----- nvinfo : EIATTR_MIN_STACK_SIZE
	.align		4
.L_3:
        /*0018*/ 	.byte	0x04, 0x12
        /*001a*/ 	.short	(.L_5 - .L_4)
	.align		4
.L_4:
        /*001c*/ 	.word	index@(_Z11blur_kernelPhS_jj)
        /*0020*/ 	.word	0x00000000
.L_5:


//--------------------- .nv.compat                --------------------------
	.section	.nv.compat,"",@"SHT_CUDA_COMPAT_INFO"
	.align	4
        /*0000*/ 	.byte	0x02, 0x09, 0x00, 0x00, 0x02, 0x02, 0x01, 0x00, 0x02, 0x05, 0x05, 0x00, 0x03, 0x07, 0x01, 0x01
        /*0010*/ 	.byte	0x02, 0x03, 0x00, 0x00, 0x02, 0x06, 0x01, 0x00, 0x04, 0x0b, 0x08, 0x00, 0x09, 0x00, 0x00, 0x00
        /*0020*/ 	.byte	0x00, 0x00, 0x00, 0x00


//--------------------- .nv.info._Z11blur_kernelPhS_jj --------------------------
	.section	.nv.info._Z11blur_kernelPhS_jj,"",@"SHT_CUDA_INFO"
	.sectionflags	@""
	.align	4


	//----- nvinfo : EIATTR_CUDA_API_VERSION
	.align		4
        /*0000*/ 	.byte	0x04, 0x37
        /*0002*/ 	.short	(.L_7 - .L_6)
.L_6:
        /*0004*/ 	.word	0x00000082


	//----- nvinfo : EIATTR_KPARAM_INFO
	.align		4
.L_7:
        /*0008*/ 	.byte	0x04, 0x17
        /*000a*/ 	.short	(.L_9 - .L_8)
.L_8:
        /*000c*/ 	.word	0x00000000
        /*0010*/ 	.short	0x0003
        /*0012*/ 	.short	0x0014
        /*0014*/ 	.byte	0x00, 0xf0, 0x11, 0x00


	//----- nvinfo : EIATTR_KPARAM_INFO
	.align		4
.L_9:
        /*0018*/ 	.byte	0x04, 0x17
        /*001a*/ 	.short	(.L_11 - .L_10)
.L_10:
        /*001c*/ 	.word	0x00000000
        /*0020*/ 	.short	0x0002
        /*0022*/ 	.short	0x0010
        /*0024*/ 	.byte	0x00, 0xf0, 0x11, 0x00


	//----- nvinfo : EIATTR_KPARAM_INFO
	.align		4
.L_11:
        /*0028*/ 	.byte	0x04, 0x17
        /*002a*/ 	.short	(.L_13 - .L_12)
.L_12:
        /*002c*/ 	.word	0x00000000
        /*0030*/ 	.short	0x0001
        /*0032*/ 	.short	0x0008
        /*0034*/ 	.byte	0x00, 0xf5, 0x21, 0x00


	//----- nvinfo : EIATTR_KPARAM_INFO
	.align		4
.L_13:
        /*0038*/ 	.byte	0x04, 0x17
        /*003a*/ 	.short	(.L_15 - .L_14)
.L_14:
        /*003c*/ 	.word	0x00000000
        /*0040*/ 	.short	0x0000
        /*0042*/ 	.short	0x0000
        /*0044*/ 	.byte	0x00, 0xf5, 0x21, 0x00


	//----- nvinfo : EIATTR_SPARSE_MMA_MASK
	.align		4
.L_15:
        /*0048*/ 	.byte	0x03, 0x50
        /*004a*/ 	.short	0x0000


	//----- nvinfo : EIATTR_MAXREG_COUNT
	.align		4
        /*004c*/ 	.byte	0x03, 0x1b
        /*004e*/ 	.short	0x00ff


	//----- nvinfo : EIATTR_MERCURY_ISA_VERSION
	.align		4
        /*0050*/ 	.byte	0x03, 0x5f
        /*0052*/ 	.short	0x0101


	//----- nvinfo : EIATTR_VRC_CTA_INIT_COUNT
	.align		4
        /*0054*/ 	.byte	0x02, 0x4a
	.zero		1
	.zero		1


	//----- nvinfo : EIATTR_EXIT_INSTR_OFFSETS
	.align		4
        /*0058*/ 	.byte	0x04, 0x1c
        /*005a*/ 	.short	(.L_17 - .L_16)


	//   ....[0]....
.L_16:
        /*005c*/ 	.word	0x000000d0


	//   ....[1]....
        /*0060*/ 	.word	0x000053d0


	//----- nvinfo : EIATTR_CRS_STACK_SIZE
	.align		4
.L_17:
        /*0064*/ 	.byte	0x04, 0x1e
        /*0066*/ 	.short	(.L_19 - .L_18)
.L_18:
        /*0068*/ 	.word	0x00000000


	//----- nvinfo : EIATTR_CBANK_PARAM_SIZE
	.align		4
.L_19:
        /*006c*/ 	.byte	0x03, 0x19
        /*006e*/ 	.short	0x0018


	//----- nvinfo : EIATTR_PARAM_CBANK
	.align		4
        /*0070*/ 	.byte	0x04, 0x0a
        /*0072*/ 	.short	(.L_21 - .L_20)
	.align		4
.L_20:
        /*0074*/ 	.word	index@(.nv.constant0._Z11blur_kernelPhS_jj)
        /*0078*/ 	.short	0x0380
        /*007a*/ 	.short	0x0018


	//----- nvinfo : EIATTR_SW_WAR
	.align		4
.L_21:
        /*007c*/ 	.byte	0x04, 0x36
        /*007e*/ 	.short	(.L_23 - .L_22)
.L_22:
        /*0080*/ 	.word	0x00000008
.L_23:


//--------------------- .nv.callgraph             --------------------------
	.section	.nv.callgraph,"",@"SHT_CUDA_CALLGRAPH"
	.align	4
	.sectionentsize	8
	.align		4
        /*0000*/ 	.word	0x00000000
	.align		4
        /*0004*/ 	.word	0xffffffff
	.align		4
        /*0008*/ 	.word	0x00000000
	.align		4
        /*000c*/ 	.word	0xfffffffe
	.align		4
        /*0010*/ 	.word	0x00000000
	.align		4
        /*0014*/ 	.word	0xfffffffd
	.align		4
        /*0018*/ 	.word	0x00000000
	.align		4
        /*001c*/ 	.word	0xfffffffc


//--------------------- .text._Z11blur_kernelPhS_jj --------------------------
	.section	.text._Z11blur_kernelPhS_jj,"ax",@progbits
	.align	128
        .global         _Z11blur_kernelPhS_jj
        .type           _Z11blur_kernelPhS_jj,@function
        .size           _Z11blur_kernelPhS_jj,(.L_x_71 - _Z11blur_kernelPhS_jj)
        .other          _Z11blur_kernelPhS_jj,@"STO_CUDA_ENTRY STV_DEFAULT"
_Z11blur_kernelPhS_jj:
.text._Z11blur_kernelPhS_jj:
[----:B------:R-:W-:Y:S01]  /*0000*/  LDC R1, c[0x0][0x37c] ;  /* 0x0000df00ff017b82 */ /* 0x000fe20000000800 */
[----:B------:R-:W0:Y:S07]  /*0010*/  S2R R3, SR_TID.Y ;  /* 0x0000000000037919 */ /* 0x000e2e0000002200 */
[----:B------:R-:W0:Y:S01]  /*0020*/  S2UR UR4, SR_CTAID.Y ;  /* 0x00000000000479c3 */ /* 0x000e220000002600 */
[----:B------:R-:W1:Y:S01]  /*0030*/  LDCU.64 UR8, c[0x0][0x390] ;  /* 0x00007200ff0877ac */ /* 0x000e620008000a00 */
[----:B------:R-:W2:Y:S06]  /*0040*/  S2R R5, SR_TID.X ;  /* 0x0000000000057919 */ /* 0x000eac0000002100 */
[----:B------:R-:W0:Y:S08]  /*0050*/  LDC R0, c[0x0][0x364] ;  /* 0x0000d900ff007b82 */ /* 0x000e300000000800 */
[----:B------:R-:W2:Y:S08]  /*0060*/  S2UR UR5, SR_CTAID.X ;  /* 0x00000000000579c3 */ /* 0x000eb00000002500 */
[----:B------:R-:W2:Y:S01]  /*0070*/  LDC R2, c[0x0][0x360] ;  /* 0x0000d800ff027b82 */ /* 0x000ea20000000800 */
[----:B0-----:R-:W-:-:S02]  /*0080*/  IMAD R0, R0, UR4, R3 ;  /* 0x0000000400007c24 */ /* 0x001fc4000f8e0203 */
[----:B-1----:R-:W-:-:S03]  /*0090*/  IMAD.U32 R3, RZ, RZ, UR8 ;  /* 0x00000008ff037e24 */ /* 0x002fc6000f8e00ff */
[----:B------:R-:W-:Y:S01]  /*00a0*/  ISETP.GE.U32.AND P0, PT, R0, UR9, PT ;  /* 0x0000000900007c0c */ /* 0x000fe2000bf06070 */
[----:B--2---:R-:W-:-:S05]  /*00b0*/  IMAD R2, R2, UR5, R5 ;  /* 0x0000000502027c24 */ /* 0x004fca000f8e0205 */
[----:B------:R-:W-:-:S13]  /*00c0*/  ISETP.GE.U32.OR P0, PT, R2, R3, P0 ;  /* 0x000000030200720c */ /* 0x000fda0000706470 */
[----:B------:R-:W-:Y:S05]  /*00d0*/  @P0 EXIT ;  /* 0x000000000000094d */ /* 0x000fea0003800000 */
[----:B------:R-:W-:Y:S01]  /*00e0*/  VIADD R4, R2, 0xfffffffd ;  /* 0xfffffffd02047836 */ /* 0x000fe20000000000 */
[----:B------:R-:W0:Y:S01]  /*00f0*/  LDCU.64 UR4, c[0x0][0x358] ;  /* 0x00006b00ff0477ac */ /* 0x000e220008000a00 */
[C---:B------:R-:W-:Y:S01]  /*0100*/  VIADD R5, R0.reuse, 0x4 ;  /* 0x0000000400057836 */ /* 0x040fe20000000000 */
[----:B------:R-:W-:Y:S01]  /*0110*/  BSSY.RECONVERGENT B0, `(.L_x_0) ;  /* 0x00000c5000007945 */ /* 0x000fe20003800200 */
[----:B------:R-:W-:Y:S01]  /*0120*/  VIADD R8, R0, 0x3 ;  /* 0x0000000300087836 */ /* 0x000fe20000000000 */
[----:B------:R-:W-:Y:S01]  /*0130*/  ISETP.GT.AND P0, PT, R4, R0, PT ;  /* 0x000000000400720c */ /* 0x000fe20003f04270 */
[----:B------:R-:W-:Y:S02]  /*0140*/  IMAD.IADD R6, R5, 0x1, -R2 ;  /* 0x0000000105067824 */ /* 0x000fe400078e0a02 */
[----:B------:R-:W-:-:S03]  /*0150*/  IMAD.MOV.U32 R7, RZ, RZ, RZ ;  /* 0x000000ffff077224 */ /* 0x000fc600078e00ff */
[C---:B------:R-:W-:Y:S02]  /*0160*/  LOP3.LUT R9, R6.reuse, 0x3, RZ, 0xc0, !PT ;  /* 0x0000000306097812 */ /* 0x040fe400078ec0ff */
[----:B------:R-:W-:-:S05]  /*0170*/  LOP3.LUT R10, R6, 0x7, RZ, 0xc0, !PT ;  /* 0x00000007060a7812 */ /* 0x000fca00078ec0ff */
[----:B------:R-:W-:Y:S05]  /*0180*/  @P0 BRA `(.L_x_1) ;  /* 0x0000000800f40947 */ /* 0x000fea0003800000 */
[----:B------:R-:W-:Y:S01]  /*0190*/  IMAD.IADD R7, R8, 0x1, -R2 ;  /* 0x0000000108077824 */ /* 0x000fe200078e0a02 */
[C---:B------:R-:W-:Y:S01]  /*01a0*/  ISETP.GT.U32.AND P0, PT, R0.reuse, 0x2, PT ;  /* 0x000000020000780c */ /* 0x040fe20003f04070 */
[----:B------:R-:W-:Y:S01]  /*01b0*/  VIADD R20, R0, 0xfffffffd ;  /* 0xfffffffd00147836 */ /* 0x000fe20000000000 */
[----:B------:R-:W-:Y:S01]  /*01c0*/  BSSY.RECONVERGENT B1, `(.L_x_2) ;  /* 0x0000065000017945 */ /* 0x000fe20003800200 */
[----:B------:R-:W-:Y:S01]  /*01d0*/  IMAD.MOV.U32 R22, RZ, RZ, R4 ;  /* 0x000000ffff167224 */ /* 0x000fe200078e0004 */
[----:B------:R-:W-:Y:S01]  /*01e0*/  ISETP.GE.U32.AND P1, PT, R7, 0x7, PT ;  /* 0x000000070700780c */ /* 0x000fe20003f26070 */
[----:B------:R-:W-:Y:S01]  /*01f0*/  IMAD.MOV.U32 R7, RZ, RZ, RZ ;  /* 0x000000ffff077224 */ /* 0x000fe200078e00ff */
[----:B------:R-:W-:-:S11]  /*0200*/  ISETP.LT.U32.AND P0, PT, R20, UR9, P0 ;  /* 0x0000000914007c0c */ /* 0x000fd60008701070 */
[----:B------:R-:W-:Y:S05]  /*0210*/  @!P1 BRA `(.L_x_3) ;  /* 0x00000004007c9947 */ /* 0x000fea0003800000 */
[----:B------:R-:W1:Y:S01]  /*0220*/  LDC R11, c[0x0][0x390] ;  /* 0x0000e400ff0b7b82 */ /* 0x000e620000000800 */
[----:B------:R-:W-:Y:S01]  /*0230*/  LOP3.LUT R21, R6, 0xfffffff8, RZ, 0xc0, !PT ;  /* 0xfffffff806157812 */ /* 0x000fe200078ec0ff */
[----:B------:R-:W-:Y:S01]  /*0240*/  BSSY.RECONVERGENT B2, `(.L_x_4) ;  /* 0x000005b000027945 */ /* 0x000fe20003800200 */
[----:B------:R-:W-:Y:S02]  /*0250*/  IMAD R23, R20, R3, R2 ;  /* 0x0000000314177224 */ /* 0x000fe400078e0202 */
[----:B------:R-:W-:Y:S02]  /*0260*/  VIADD R22, R2, 0x4 ;  /* 0x0000000402167836 */ /* 0x000fe40000000000 */
[----:B------:R-:W-:Y:S02]  /*0270*/  IMAD.MOV.U32 R7, RZ, RZ, RZ ;  /* 0x000000ffff077224 */ /* 0x000fe400078e00ff */
[----:B------:R-:W-:-:S07]  /*0280*/  IMAD.MOV R21, RZ, RZ, -R21 ;  /* 0x000000ffff157224 */ /* 0x000fce00078e0a15 */
.L_x_5:
[C---:B------:R-:W-:Y:S02]  /*0290*/  VIADD R24, R22.reuse, 0xfffffff9 ;  /* 0xfffffff916187836 */ /* 0x040fe40000000000 */
[----:B-1----:R-:W-:Y:S02]  /*02a0*/  IMAD.MOV.U32 R3, RZ, RZ, R11 ;  /* 0x000000ffff037224 */ /* 0x002fe400078e000b */
[----:B------:R-:W-:Y:S01]  /*02b0*/  VIADD R12, R22, 0xfffffffa ;  /* 0xfffffffa160c7836 */ /* 0x000fe20000000000 */
[C---:B------:R-:W-:Y:S02]  /*02c0*/  ISETP.GT.AND P1, PT, R24.reuse, -0x1, PT ;  /* 0xffffffff1800780c */ /* 0x040fe40003f24270 */
[C---:B------:R-:W-:Y:S02]  /*02d0*/  ISETP.GT.AND P2, PT, R24.reuse, -0x2, PT ;  /* 0xfffffffe1800780c */ /* 0x040fe40003f44270 */
[-C--:B------:R-:W-:Y:S02]  /*02e0*/  ISETP.LT.U32.AND P1, PT, R24, R3.reuse, P1 ;  /* 0x000000031800720c */ /* 0x080fe40000f21070 */
[----:B------:R-:W-:-:S02]  /*02f0*/  ISETP.LT.U32.AND P2, PT, R12, R3, P2 ;  /* 0x000000030c00720c */ /* 0x000fc40001741070 */
[----:B------:R-:W-:Y:S02]  /*0300*/  PLOP3.LUT P1, PT, P1, P0, PT, 0x80, 0x8 ;  /* 0x000000000008781c */ /* 0x000fe40000f21070 */
[----:B------:R-:W-:-:S11]  /*0310*/  PLOP3.LUT P2, PT, P2, P0, PT, 0x80, 0x8 ;  /* 0x000000000008781c */ /* 0x000fd60001741070 */
[----:B------:R-:W1:Y:S01]  /*0320*/  @P1 LDC.64 R12, c[0x0][0x380] ;  /* 0x0000e000ff0c1b82 */ /* 0x000e620000000a00 */
[----:B------:R-:W-:-:S07]  /*0330*/  @P1 VIADD R17, R23, 0xfffffffd ;  /* 0xfffffffd17111836 */ /* 0x000fce0000000000 */
[----:B------:R-:W2:Y:S01]  /*0340*/  @P2 LDC.64 R14, c[0x0][0x380] ;  /* 0x0000e000ff0e2b82 */ /* 0x000ea20000000a00 */
[----:B-1----:R-:W-:-:S05]  /*0350*/  @P1 IADD3 R12, P3, PT, R17, R12, RZ ;  /* 0x0000000c110c1210 */ /* 0x002fca0007f7e0ff */
[----:B------:R-:W-:Y:S02]  /*0360*/  @P1 IMAD.X R13, RZ, RZ, R13, P3 ;  /* 0x000000ffff0d1224 */ /* 0x000fe400018e060d */
[----:B------:R-:W-:-:S03]  /*0370*/  @P2 VIADD R17, R23, 0xfffffffe ;  /* 0xfffffffe17112836 */ /* 0x000fc60000000000 */
[----:B0-----:R-:W3:Y:S02]  /*0380*/  @P1 LDG.E.U8 R12, desc[UR4][R12.64] ;  /* 0x000000040c0c1981 */ /* 0x001ee4000c1e1100 */
[----:B--2---:R-:W-:-:S05]  /*0390*/  @P2 IADD3 R14, P3, PT, R17, R14, RZ ;  /* 0x0000000e110e2210 */ /* 0x004fca0007f7e0ff */
[----:B------:R-:W-:-:S05]  /*03a0*/  @P2 IMAD.X R15, RZ, RZ, R15, P3 ;  /* 0x000000ffff0f2224 */ /* 0x000fca00018e060f */
[----:B------:R-:W2:Y:S01]  /*03b0*/  @P2 LDG.E.U8 R14, desc[UR4][R14.64] ;  /* 0x000000040e0e2981 */ /* 0x000ea2000c1e1100 */
[----:B------:R-:W-:Y:S01]  /*03c0*/  VIADD R16, R22, 0xfffffffb ;  /* 0xfffffffb16107836 */ /* 0x000fe20000000000 */
[----:B------:R-:W-:Y:S01]  /*03d0*/  ISETP.GT.AND P3, PT, R24, -0x3, PT ;  /* 0xfffffffd1800780c */ /* 0x000fe20003f64270 */
[----:B------:R-:W-:Y:S01]  /*03e0*/  VIADD R26, R22, 0xfffffffe ;  /* 0xfffffffe161a7836 */ /* 0x000fe20000000000 */
[----:B------:R-:W-:Y:S02]  /*03f0*/  ISETP.GT.AND P4, PT, R24, -0x5, PT ;  /* 0xfffffffb1800780c */ /* 0x000fe40003f84270 */
[----:B------:R-:W-:Y:S01]  /*0400*/  ISETP.LT.U32.AND P3, PT, R16, R3, P3 ;  /* 0x000000031000720c */ /* 0x000fe20001f61070 */
[----:B------:R-:W-:-:S03]  /*0410*/  VIADD R16, R22, 0xfffffffc ;  /* 0xfffffffc16107836 */ /* 0x000fc60000000000 */
[----:B------:R-:W-:Y:S02]  /*0420*/  PLOP3.LUT P6, PT, P3, P0, PT, 0x80, 0x8 ;  /* 0x000000000008781c */ /* 0x000fe40001fc1070 */
[----:B------:R-:W-:-:S04]  /*0430*/  ISETP.GT.AND P3, PT, R24, -0x4, PT ;  /* 0xfffffffc1800780c */ /* 0x000fc80003f64270 */
[-C--:B------:R-:W-:Y:S01]  /*0440*/  ISETP.LT.U32.AND P5, PT, R16, R3.reuse, P3 ;  /* 0x000000031000720c */ /* 0x080fe20001fa1070 */
[----:B------:R-:W-:Y:S01]  /*0450*/  VIADD R16, R22, 0xfffffffd ;  /* 0xfffffffd16107836 */ /* 0x000fe20000000000 */
[----:B------:R-:W-:Y:S02]  /*0460*/  ISETP.GT.AND P3, PT, R24, -0x6, PT ;  /* 0xfffffffa1800780c */ /* 0x000fe40003f64270 */
[----:B------:R-:W-:Y:S02]  /*0470*/  PLOP3.LUT P5, PT, P5, P0, PT, 0x80, 0x8 ;  /* 0x000000000008781c */ /* 0x000fe40002fa1070 */
[-C--:B------:R-:W-:Y:S01]  /*0480*/  ISETP.LT.U32.AND P4, PT, R16, R3.reuse, P4 ;  /* 0x000000031000720c */ /* 0x080fe20002781070 */
[----:B------:R-:W0:Y:S01]  /*0490*/  @P6 LDC.64 R18, c[0x0][0x380] ;  /* 0x0000e000ff126b82 */ /* 0x000e220000000a00 */
[----:B------:R-:W-:Y:S01]  /*04a0*/  ISETP.LT.U32.AND P3, PT, R26, R3, P3 ;  /* 0x000000031a00720c */ /* 0x000fe20001f61070 */
[----:B------:R-:W-:Y:S01]  /*04b0*/  @P6 VIADD R27, R23, 0xffffffff ;  /* 0xffffffff171b6836 */ /* 0x000fe20000000000 */
[----:B------:R-:W-:-:S02]  /*04c0*/  PLOP3.LUT P4, PT, P4, P0, PT, 0x80, 0x8 ;  /* 0x000000000008781c */ /* 0x000fc40002781070 */
[----:B------:R-:W-:-:S11]  /*04d0*/  PLOP3.LUT P3, PT, P3, P0, PT, 0x80, 0x8 ;  /* 0x000000000008781c */ /* 0x000fd60001f61070 */
[----:B------:R-:W1:Y:S01]  /*04e0*/  @P4 LDC.64 R16, c[0x0][0x380] ;  /* 0x0000e000ff104b82 */ /* 0x000e620000000a00 */
[----:B------:R-:W-:Y:S01]  /*04f0*/  P2R R25, PR, RZ, 0x40 ;  /* 0x00000040ff197803 */ /* 0x000fe20000000000 */
[----:B---3--:R-:W-:Y:S01]  /*0500*/  @P1 IMAD.IADD R7, R7, 0x1, R12 ;  /* 0x0000000107071824 */ /* 0x008fe200078e020c */
[----:B------:R-:W-:Y:S01]  /*0510*/  ISETP.GT.AND P1, PT, R24, -0x7, PT ;  /* 0xfffffff91800780c */ /* 0x000fe20003f24270 */
[----:B------:R-:W-:-:S05]  /*0520*/  VIADD R12, R22, 0xffffffff ;  /* 0xffffffff160c7836 */ /* 0x000fca0000000000 */
[----:B------:R-:W-:Y:S02]  /*0530*/  ISETP.LT.U32.AND P1, PT, R12, R3, P1 ;  /* 0x000000030c00720c */ /* 0x000fe40000f21070 */
[----:B------:R-:W3:Y:S02]  /*0540*/  @P5 LDC.64 R12, c[0x0][0x380] ;  /* 0x0000e000ff0c5b82 */ /* 0x000ee40000000a00 */
[----:B------:R-:W-:Y:S01]  /*0550*/  PLOP3.LUT P1, PT, P1, P0, PT, 0x80, 0x8 ;  /* 0x000000000008781c */ /* 0x000fe20000f21070 */
[----:B--2---:R-:W-:Y:S01]  /*0560*/  @P2 IMAD.IADD R7, R7, 0x1, R14 ;  /* 0x0000000107072824 */ /* 0x004fe200078e020e */
[----:B0-----:R-:W-:-:S04]  /*0570*/  @P6 IADD3 R26, P2, PT, R27, R18, RZ ;  /* 0x000000121b1a6210 */ /* 0x001fc80007f5e0ff */
[----:B------:R-:W0:Y:S01]  /*0580*/  @P3 LDC.64 R14, c[0x0][0x380] ;  /* 0x0000e000ff0e3b82 */ /* 0x000e220000000a00 */
[----:B------:R-:W-:-:S05]  /*0590*/  @P6 IMAD.X R27, RZ, RZ, R19, P2 ;  /* 0x000000ffff1b6224 */ /* 0x000fca00010e0613 */
[----:B------:R2:W4:Y:S02]  /*05a0*/  @P6 LDG.E.U8 R26, desc[UR4][R26.64] ;  /* 0x000000041a1a6981 */ /* 0x000524000c1e1100 */
[----:B------:R-:W5:Y:S01]  /*05b0*/  @P1 LDC.64 R18, c[0x0][0x380] ;  /* 0x0000e000ff121b82 */ /* 0x000f620000000a00 */
[C---:B---3--:R-:W-:Y:S01]  /*05c0*/  @P5 IADD3 R28, P2, PT, R23.reuse, R12, RZ ;  /* 0x0000000c171c5210 */ /* 0x048fe20007f5e0ff */
[----:B------:R-:W-:-:S04]  /*05d0*/  @P4 VIADD R12, R23, 0x1 ;  /* 0x00000001170c4836 */ /* 0x000fc80000000000 */
[----:B------:R-:W-:Y:S01]  /*05e0*/  @P5 IMAD.X R29, RZ, RZ, R13, P2 ;  /* 0x000000ffff1d5224 */ /* 0x000fe200010e060d */
[----:B-1----:R-:W-:Y:S01]  /*05f0*/  @P4 IADD3 R16, P2, PT, R12, R16, RZ ;  /* 0x000000100c104210 */ /* 0x002fe20007f5e0ff */
[----:B------:R-:W-:-:S03]  /*0600*/  @P3 VIADD R13, R23, 0x2 ;  /* 0x00000002170d3836 */ /* 0x000fc60000000000 */
[----:B------:R-:W3:Y:S01]  /*0610*/  @P5 LDG.E.U8 R28, desc[UR4][R28.64] ;  /* 0x000000041c1c5981 */ /* 0x000ee2000c1e1100 */
[----:B------:R-:W-:Y:S01]  /*0620*/  @P4 IMAD.X R17, RZ, RZ, R17, P2 ;  /* 0x000000ffff114224 */ /* 0x000fe200010e0611 */
[----:B0-----:R-:W-:Y:S01]  /*0630*/  @P3 IADD3 R14, P2, PT, R13, R14, RZ ;  /* 0x0000000e0d0e3210 */ /* 0x001fe20007f5e0ff */
[----:B------:R-:W-:-:S03]  /*0640*/  @P1 VIADD R13, R23, 0x3 ;  /* 0x00000003170d1836 */ /* 0x000fc60000000000 */
[----:B------:R-:W3:Y:S01]  /*0650*/  @P4 LDG.E.U8 R16, desc[UR4][R16.64] ;  /* 0x0000000410104981 */ /* 0x000ee2000c1e1100 */
[----:B------:R-:W-:Y:S01]  /*0660*/  @P3 IMAD.X R15, RZ, RZ, R15, P2 ;  /* 0x000000ffff0f3224 */ /* 0x000fe200010e060f */
[----:B-----5:R-:W-:-:S04]  /*0670*/  @P1 IADD3 R18, P2, PT, R13, R18, RZ ;  /* 0x000000120d121210 */ /* 0x020fc80007f5e0ff */
[----:B------:R-:W5:Y:S01]  /*0680*/  @P3 LDG.E.U8 R14, desc[UR4][R14.64] ;  /* 0x000000040e0e3981 */ /* 0x000f62000c1e1100 */
[----:B------:R-:W-:Y:S01]  /*0690*/  @P1 IMAD.X R19, RZ, RZ, R19, P2 ;  /* 0x000000ffff131224 */ /* 0x000fe200010e0613 */
[----:B------:R-:W-:-:S04]  /*06a0*/  ISETP.GT.AND P2, PT, R24, -0x8, PT ;  /* 0xfffffff81800780c */ /* 0x000fc80003f44270 */
[----:B------:R-:W-:Y:S01]  /*06b0*/  ISETP.LT.U32.AND P2, PT, R22, R3, P2 ;  /* 0x000000031600720c */ /* 0x000fe20001741070 */
[----:B------:R-:W5:Y:S03]  /*06c0*/  @P1 LDG.E.U8 R18, desc[UR4][R18.64] ;  /* 0x0000000412121981 */ /* 0x000f66000c1e1100 */
[----:B------:R-:W-:-:S13]  /*06d0*/  PLOP3.LUT P2, PT, P2, P0, PT, 0x80, 0x8 ;  /* 0x000000000008781c */ /* 0x000fda0001741070 */
[----:B------:R-:W0:Y:S01]  /*06e0*/  @P2 LDC.64 R12, c[0x0][0x380] ;  /* 0x0000e000ff0c2b82 */ /* 0x000e220000000a00 */
[----:B--2---:R-:W-:-:S04]  /*06f0*/  @P2 IADD3 R27, PT, PT, R23, 0x4, RZ ;  /* 0x00000004171b2810 */ /* 0x004fc80007ffe0ff */
[----:B0-----:R-:W-:-:S05]  /*0700*/  @P2 IADD3 R12, P6, PT, R27, R12, RZ ;  /* 0x0000000c1b0c2210 */ /* 0x001fca0007fde0ff */
[----:B------:R-:W-:-:S05]  /*0710*/  @P2 IMAD.X R13, RZ, RZ, R13, P6 ;  /* 0x000000ffff0d2224 */ /* 0x000fca00030e060d */
[----:B------:R-:W2:Y:S01]  /*0720*/  @P2 LDG.E.U8 R12, desc[UR4][R12.64] ;  /* 0x000000040c0c2981 */ /* 0x000ea2000c1e1100 */
[----:B------:R-:W-:Y:S01]  /*0730*/  ISETP.NE.AND P6, PT, R25, RZ, PT ;  /* 0x000000ff1900720c */ /* 0x000fe20003fc5270 */
[----:B------:R-:W-:Y:S02]  /*0740*/  VIADD R21, R21, 0x8 ;  /* 0x0000000815157836 */ /* 0x000fe40000000000 */
[----:B------:R-:W-:Y:S02]  /*0750*/  VIADD R22, R22, 0x8 ;  /* 0x0000000816167836 */ /* 0x000fe40000000000 */
[----:B------:R-:W-:-:S08]  /*0760*/  VIADD R23, R23, 0x8 ;  /* 0x0000000817177836 */ /* 0x000fd00000000000 */
[----:B----4-:R-:W-:-:S04]  /*0770*/  @P6 IMAD.IADD R7, R7, 0x1, R26 ;  /* 0x0000000107076824 */ /* 0x010fc800078e021a */
[----:B---3--:R-:W-:-:S04]  /*0780*/  @P5 IMAD.IADD R7, R7, 0x1, R28 ;  /* 0x0000000107075824 */ /* 0x008fc800078e021c */
[----:B------:R-:W-:-:S04]  /*0790*/  @P4 IMAD.IADD R7, R7, 0x1, R16 ;  /* 0x0000000107074824 */ /* 0x000fc800078e0210 */
[----:B-----5:R-:W-:Y:S01]  /*07a0*/  @P3 IMAD.IADD R7, R7, 0x1, R14 ;  /* 0x0000000107073824 */ /* 0x020fe200078e020e */
[----:B------:R-:W-:-:S03]  /*07b0*/  ISETP.NE.AND P3, PT, R21, RZ, PT ;  /* 0x000000ff1500720c */ /* 0x000fc60003f65270 */
[----:B------:R-:W-:-:S04]  /*07c0*/  @P1 IMAD.IADD R7, R7, 0x1, R18 ;  /* 0x0000000107071824 */ /* 0x000fc800078e0212 */
[----:B--2---:R-:W-:-:S06]  /*07d0*/  @P2 IMAD.IADD R7, R7, 0x1, R12 ;  /* 0x0000000107072824 */ /* 0x004fcc00078e020c */
[----:B------:R-:W-:Y:S05]  /*07e0*/  @P3 BRA `(.L_x_5) ;  /* 0xfffffff800a83947 */ /* 0x000fea000383ffff */
[----:B------:R-:W-:Y:S05]  /*07f0*/  BSYNC.RECONVERGENT B2 ;  /* 0x0000000000027941 */ /* 0x000fea0003800200 */
.L_x_4:
[----:B------:R-:W-:-:S07]  /*0800*/  VIADD R22, R22, 0xfffffff9 ;  /* 0xfffffff916167836 */ /* 0x000fce0000000000 */
.L_x_3:
[----:B0-----:R-:W-:Y:S05]  /*0810*/  BSYNC.RECONVERGENT B1 ;  /* 0x0000000000017941 */ /* 0x001fea0003800200 */
.L_x_2:
[----:B------:R-:W-:-:S13]  /*0820*/  ISETP.NE.AND P1, PT, R10, RZ, PT ;  /* 0x000000ff0a00720c */ /* 0x000fda0003f25270 */
[----:B------:R-:W-:Y:S05]  /*0830*/  @!P1 BRA `(.L_x_1) ;  /* 0x0000000400489947 */ /* 0x000fea0003800000 */
[----:B------:R-:W-:Y:S01]  /*0840*/  ISETP.GE.U32.AND P1, PT, R10, 0x4, PT ;  /* 0x000000040a00780c */ /* 0x000fe20003f26070 */
[----:B------:R-:W-:Y:S01]  /*0850*/  BSSY.RECONVERGENT B1, `(.L_x_6) ;  /* 0x000002b000017945 */ /* 0x000fe20003800200 */
[----:B------:R-:W-:-:S11]  /*0860*/  ISETP.NE.AND P5, PT, R9, RZ, PT ;  /* 0x000000ff0900720c */ /* 0x000fd60003fa5270 */
[----:B------:R-:W-:Y:S05]  /*0870*/  @!P1 BRA `(.L_x_7) ;  /* 0x0000000000a09947 */ /* 0x000fea0003800000 */
[C---:B------:R-:W-:Y:S01]  /*0880*/  ISETP.GT.AND P1, PT, R22.reuse, -0x1, PT ;  /* 0xffffffff1600780c */ /* 0x040fe20003f24270 */
[C---:B------:R-:W-:Y:S01]  /*0890*/  VIADD R26, R22.reuse, 0x1 ;  /* 0x00000001161a7836 */ /* 0x040fe20000000000 */
[C---:B------:R-:W-:Y:S01]  /*08a0*/  ISETP.GT.AND P2, PT, R22.reuse, -0x2, PT ;  /* 0xfffffffe1600780c */ /* 0x040fe20003f44270 */
[C---:B------:R-:W-:Y:S01]  /*08b0*/  VIADD R28, R22.reuse, 0x2 ;  /* 0x00000002161c7836 */ /* 0x040fe20000000000 */
[CC--:B------:R-:W-:Y:S01]  /*08c0*/  ISETP.LT.U32.AND P1, PT, R22.reuse, R3.reuse, P1 ;  /* 0x000000031600720c */ /* 0x0c0fe20000f21070 */
[----:B------:R-:W-:Y:S01]  /*08d0*/  VIADD R24, R22, 0x3 ;  /* 0x0000000316187836 */ /* 0x000fe20000000000 */
[----:B------:R-:W-:Y:S02]  /*08e0*/  ISETP.LT.U32.AND P2, PT, R26, R3, P2 ;  /* 0x000000031a00720c */ /* 0x000fe40001741070 */
[----:B------:R-:W-:Y:S02]  /*08f0*/  PLOP3.LUT P1, PT, P1, P0, PT, 0x80, 0x8 ;  /* 0x000000000008781c */ /* 0x000fe40000f21070 */
[----:B------:R-:W-:-:S02]  /*0900*/  ISETP.GT.AND P3, PT, R22, -0x3, PT ;  /* 0xfffffffd1600780c */ /* 0x000fc40003f64270 */
[----:B------:R-:W-:Y:S02]  /*0910*/  PLOP3.LUT P2, PT, P2, P0, PT, 0x80, 0x8 ;  /* 0x000000000008781c */ /* 0x000fe40001741070 */
[-C--:B------:R-:W-:Y:S02]  /*0920*/  ISETP.LT.U32.AND P3, PT, R28, R3.reuse, P3 ;  /* 0x000000031c00720c */ /* 0x080fe40001f61070 */
[----:B------:R-:W-:Y:S02]  /*0930*/  ISETP.GT.AND P4, PT, R22, -0x4, PT ;  /* 0xfffffffc1600780c */ /* 0x000fe40003f84270 */
[----:B------:R-:W-:Y:S02]  /*0940*/  PLOP3.LUT P3, PT, P3, P0, PT, 0x80, 0x8 ;  /* 0x000000000008781c */ /* 0x000fe40001f61070 */
[-C--:B------:R-:W-:Y:S01]  /*0950*/  ISETP.LT.U32.AND P4, PT, R24, R3.reuse, P4 ;  /* 0x000000031800720c */ /* 0x080fe20002781070 */
[----:B------:R-:W0:Y:S01]  /*0960*/  @P1 LDC.64 R12, c[0x0][0x380] ;  /* 0x0000e000ff0c1b82 */ /* 0x000e220000000a00 */
[----:B------:R-:W-:-:S02]  /*0970*/  @P1 IMAD R11, R20, R3, R22 ;  /* 0x00000003140b1224 */ /* 0x000fc400078e0216 */
[----:B------:R-:W-:-:S05]  /*0980*/  PLOP3.LUT P4, PT, P4, P0, PT, 0x80, 0x8 ;  /* 0x000000000008781c */ /* 0x000fca0002781070 */
[----:B------:R-:W1:Y:S08]  /*0990*/  @P2 LDC.64 R14, c[0x0][0x380] ;  /* 0x0000e000ff0e2b82 */ /* 0x000e700000000a00 */
[----:B------:R-:W2:Y:S08]  /*09a0*/  @P3 LDC.64 R16, c[0x0][0x380] ;  /* 0x0000e000ff103b82 */ /* 0x000eb00000000a00 */
[----:B------:R-:W3:Y:S01]  /*09b0*/  @P4 LDC.64 R18, c[0x0][0x380] ;  /* 0x0000e000ff124b82 */ /* 0x000ee20000000a00 */
[----:B0-----:R-:W-:Y:S01]  /*09c0*/  @P1 IADD3 R12, P6, PT, R11, R12, RZ ;  /* 0x0000000c0b0c1210 */ /* 0x001fe20007fde0ff */
[----:B------:R-:W-:-:S04]  /*09d0*/  @P2 IMAD R11, R20, R3, R26 ;  /* 0x00000003140b2224 */ /* 0x000fc800078e021a */
[----:B------:R-:W-:Y:S01]  /*09e0*/  @P1 IMAD.X R13, RZ, RZ, R13, P6 ;  /* 0x000000ffff0d1224 */ /* 0x000fe200030e060d */
[----:B-1----:R-:W-:Y:S01]  /*09f0*/  @P2 IADD3 R14, P6, PT, R11, R14, RZ ;  /* 0x0000000e0b0e2210 */ /* 0x002fe20007fde0ff */
[----:B------:R-:W-:-:S03]  /*0a00*/  @P3 IMAD R11, R20, R3, R28 ;  /* 0x00000003140b3224 */ /* 0x000fc600078e021c */
[----:B------:R-:W4:Y:S01]  /*0a10*/  @P1 LDG.E.U8 R12, desc[UR4][R12.64] ;  /* 0x000000040c0c1981 */ /* 0x000f22000c1e1100 */
[----:B------:R-:W-:Y:S01]  /*0a20*/  @P2 IMAD.X R15, RZ, RZ, R15, P6 ;  /* 0x000000ffff0f2224 */ /* 0x000fe200030e060f */
[----:B--2---:R-:W-:Y:S01]  /*0a30*/  @P3 IADD3 R16, P6, PT, R11, R16, RZ ;  /* 0x000000100b103210 */ /* 0x004fe20007fde0ff */
[----:B------:R-:W-:-:S03]  /*0a40*/  @P4 IMAD R11, R20, R3, R24 ;  /* 0x00000003140b4224 */ /* 0x000fc600078e0218 */
[----:B------:R-:W2:Y:S01]  /*0a50*/  @P2 LDG.E.U8 R14, desc[UR4][R14.64] ;  /* 0x000000040e0e2981 */ /* 0x000ea2000c1e1100 */
[----:B------:R-:W-:Y:S01]  /*0a60*/  @P3 IMAD.X R17, RZ, RZ, R17, P6 ;  /* 0x000000ffff113224 */ /* 0x000fe200030e0611 */
[----:B---3--:R-:W-:-:S04]  /*0a70*/  @P4 IADD3 R18, P6, PT, R11, R18, RZ ;  /* 0x000000120b124210 */ /* 0x008fc80007fde0ff */
[----:B------:R-:W3:Y:S01]  /*0a80*/  @P3 LDG.E.U8 R16, desc[UR4][R16.64] ;  /* 0x0000000410103981 */ /* 0x000ee2000c1e1100 */
[----:B------:R-:W-:-:S05]  /*0a90*/  @P4 IMAD.X R19, RZ, RZ, R19, P6 ;  /* 0x000000ffff134224 */ /* 0x000fca00030e0613 */
[----:B------:R-:W5:Y:S01]  /*0aa0*/  @P4 LDG.E.U8 R18, desc[UR4][R18.64] ;  /* 0x0000000412124981 */ /* 0x000f62000c1e1100 */
[----:B------:R-:W-:Y:S02]  /*0ab0*/  VIADD R22, R22, 0x4 ;  /* 0x0000000416167836 */ /* 0x000fe40000000000 */
[----:B----4-:R-:W-:-:S04]  /*0ac0*/  @P1 IMAD.IADD R7, R7, 0x1, R12 ;  /* 0x0000000107071824 */ /* 0x010fc800078e020c */
[----:B--2---:R-:W-:-:S04]  /*0ad0*/  @P2 IMAD.IADD R7, R7, 0x1, R14 ;  /* 0x0000000107072824 */ /* 0x004fc800078e020e */
[----:B---3--:R-:W-:-:S04]  /*0ae0*/  @P3 IMAD.IADD R7, R7, 0x1, R16 ;  /* 0x0000000107073824 */ /* 0x008fc800078e0210 */
[----:B-----5:R-:W-:-:S07]  /*0af0*/  @P4 IMAD.IADD R7, R7, 0x1, R18 ;  /* 0x0000000107074824 */ /* 0x020fce00078e0212 */
.L_x_7:
[----:B------:R-:W-:Y:S05]  /*0b00*/  BSYNC.RECONVERGENT B1 ;  /* 0x0000000000017941 */ /* 0x000fea0003800200 */
.L_x_6:
[----:B------:R-:W-:Y:S05]  /*0b10*/  @!P5 BRA `(.L_x_1) ;  /* 0x000000000090d947 */ /* 0x000fea0003800000 */
[----:B------:R-:W-:Y:S01]  /*0b20*/  ISETP.NE.AND P1, PT, R9, 0x1, PT ;  /* 0x000000010900780c */ /* 0x000fe20003f25270 */
[----:B------:R-:W-:-:S12]  /*0b30*/  BSSY.RECONVERGENT B1, `(.L_x_8) ;  /* 0x0000016000017945 */ /* 0x000fd80003800200 */
[----:B------:R-:W-:Y:S05]  /*0b40*/  @!P1 BRA `(.L_x_9) ;  /* 0x0000000000509947 */ /* 0x000fea0003800000 */
[C---:B------:R-:W-:Y:S01]  /*0b50*/  ISETP.GT.AND P1, PT, R22.reuse, -0x1, PT ;  /* 0xffffffff1600780c */ /* 0x040fe20003f24270 */
[C---:B------:R-:W-:Y:S01]  /*0b60*/  VIADD R16, R22.reuse, 0x1 ;  /* 0x0000000116107836 */ /* 0x040fe20000000000 */
[C---:B------:R-:W-:Y:S02]  /*0b70*/  ISETP.GT.AND P3, PT, R22.reuse, -0x2, PT ;  /* 0xfffffffe1600780c */ /* 0x040fe40003f64270 */
[-C--:B------:R-:W-:Y:S02]  /*0b80*/  ISETP.LT.U32.AND P2, PT, R22, R3.reuse, P1 ;  /* 0x000000031600720c */ /* 0x080fe40000f41070 */
[----:B------:R-:W-:Y:S02]  /*0b90*/  ISETP.LT.U32.AND P1, PT, R16, R3, P3 ;  /* 0x000000031000720c */ /* 0x000fe40001f21070 */
[----:B------:R-:W-:Y:S02]  /*0ba0*/  PLOP3.LUT P2, PT, P2, P0, PT, 0x80, 0x8 ;  /* 0x000000000008781c */ /* 0x000fe40001741070 */
[----:B------:R-:W-:-:S11]  /*0bb0*/  PLOP3.LUT P1, PT, P1, P0, PT, 0x80, 0x8 ;  /* 0x000000000008781c */ /* 0x000fd60000f21070 */
[----:B------:R-:W0:Y:S01]  /*0bc0*/  @P2 LDC.64 R12, c[0x0][0x380] ;  /* 0x0000e000ff0c2b82 */ /* 0x000e220000000a00 */
[CC--:B------:R-:W-:Y:S02]  /*0bd0*/  @P2 IMAD R17, R20.reuse, R3.reuse, R22 ;  /* 0x0000000314112224 */ /* 0x0c0fe400078e0216 */
[----:B------:R-:W-:-:S05]  /*0be0*/  @P1 IMAD R11, R20, R3, R16 ;  /* 0x00000003140b1224 */ /* 0x000fca00078e0210 */
[----:B------:R-:W1:Y:S01]  /*0bf0*/  @P1 LDC.64 R14, c[0x0][0x380] ;  /* 0x0000e000ff0e1b82 */ /* 0x000e620000000a00 */
[----:B0-----:R-:W-:-:S05]  /*0c00*/  @P2 IADD3 R12, P4, PT, R17, R12, RZ ;  /* 0x0000000c110c2210 */ /* 0x001fca0007f9e0ff */
[----:B------:R-:W-:Y:S01]  /*0c10*/  @P2 IMAD.X R13, RZ, RZ, R13, P4 ;  /* 0x000000ffff0d2224 */ /* 0x000fe200020e060d */
[----:B-1----:R-:W-:-:S04]  /*0c20*/  @P1 IADD3 R14, P3, PT, R11, R14, RZ ;  /* 0x0000000e0b0e1210 */ /* 0x002fc80007f7e0ff */
[----:B------:R-:W2:Y:S01]  /*0c30*/  @P2 LDG.E.U8 R12, desc[UR4][R12.64] ;  /* 0x000000040c0c2981 */ /* 0x000ea2000c1e1100 */
[----:B------:R-:W-:-:S05]  /*0c40*/  @P1 IMAD.X R15, RZ, RZ, R15, P3 ;  /* 0x000000ffff0f1224 */ /* 0x000fca00018e060f */
[----:B------:R-:W3:Y:S01]  /*0c50*/  @P1 LDG.E.U8 R14, desc[UR4][R14.64] ;  /* 0x000000040e0e1981 */ /* 0x000ee2000c1e1100 */
[----:B------:R-:W-:Y:S02]  /*0c60*/  VIADD R22, R22, 0x2 ;  /* 0x0000000216167836 */ /* 0x000fe40000000000 */
[----:B--2---:R-:W-:-:S04]  /*0c70*/  @P2 IMAD.IADD R7, R7, 0x1, R12 ;  /* 0x0000000107072824 */ /* 0x004fc800078e020c */
[----:B---3--:R-:W-:-:S07]  /*0c80*/  @P1 IMAD.IADD R7, R7, 0x1, R14 ;  /* 0x0000000107071824 */ /* 0x008fce00078e020e */
.L_x_9:
[----:B------:R-:W-:Y:S05]  /*0c90*/  BSYNC.RECONVERGENT B1 ;  /* 0x0000000000017941 */ /* 0x000fea0003800200 */
.L_x_8:
[----:B------:R-:W-:Y:S02]  /*0ca0*/  ISETP.GT.AND P1, PT, R22, -0x1, PT ;  /* 0xffffffff1600780c */ /* 0x000fe40003f24270 */
[----:B------:R-:W-:Y:S02]  /*0cb0*/  LOP3.LUT R11, R6, 0x1, RZ, 0xc0, !PT ;  /* 0x00000001060b7812 */ /* 0x000fe400078ec0ff */
[----:B------:R-:W-:-:S04]  /*0cc0*/  ISETP.LT.U32.AND P1, PT, R22, R3, P1 ;  /* 0x000000031600720c */ /* 0x000fc80000f21070 */
[----:B------:R-:W-:-:S04]  /*0cd0*/  PLOP3.LUT P1, PT, P1, P0, PT, 0x80, 0x8 ;  /* 0x000000000008781c */ /* 0x000fc80000f21070 */
[----:B------:R-:W-:-:S13]  /*0ce0*/  ISETP.NE.U32.OR P1, PT, R11, 0x1, !P1 ;  /* 0x000000010b00780c */ /* 0x000fda0004f25470 */
[----:B------:R-:W-:Y:S05]  /*0cf0*/  @P1 BRA `(.L_x_1) ;  /* 0x0000000000181947 */ /* 0x000fea0003800000 */
[----:B------:R-:W0:Y:S01]  /*0d00*/  LDCU.64 UR6, c[0x0][0x380] ;  /* 0x00007000ff0677ac */ /* 0x000e220008000a00 */
[----:B------:R-:W-:-:S05]  /*0d10*/  IMAD R12, R20, R3, R22 ;  /* 0x00000003140c7224 */ /* 0x000fca00078e0216 */
[----:B0-----:R-:W-:-:S05]  /*0d20*/  IADD3 R12, P0, PT, R12, UR6, RZ ;  /* 0x000000060c0c7c10 */ /* 0x001fca000ff1e0ff */
[----:B------:R-:W-:-:S05]  /*0d30*/  IMAD.X R13, RZ, RZ, UR7, P0 ;  /* 0x00000007ff0d7e24 */ /* 0x000fca00080e06ff */
[----:B------:R-:W2:Y:S02]  /*0d40*/  LDG.E.U8 R12, desc[UR4][R12.64] ;  /* 0x000000040c0c7981 */ /* 0x000ea4000c1e1100 */
[----:B--2---:R-:W-:-:S07]  /*0d50*/  IMAD.IADD R7, R7, 0x1, R12 ;  /* 0x0000000107077824 */ /* 0x004fce00078e020c */
.L_x_1:
[----:B0-----:R-:W-:Y:S05]  /*0d60*/  BSYNC.RECONVERGENT B0 ;  /* 0x0000000000007941 */ /* 0x001fea0003800200 */
.L_x_0:
[----:B------:R-:W-:Y:S01]  /*0d70*/  VIADD R20, R0, 0x2 ;  /* 0x0000000200147836 */ /* 0x000fe20000000000 */
[----:B------:R-:W-:Y:S01]  /*0d80*/  BSSY.RECONVERGENT B0, `(.L_x_10) ;  /* 0x00000c0000007945 */ /* 0x000fe20003800200 */
[----:B------:R-:W-:-:S03]  /*0d90*/  VIADD R21, R6, 0x1 ;  /* 0x0000000106157836 */ /* 0x000fc60000000000 */
[----:B------:R-:W-:-:S13]  /*0da0*/  ISETP.GE.AND P0, PT, R4, R20, PT ;  /* 0x000000140400720c */ /* 0x000fda0003f06270 */
[----:B------:R-:W-:Y:S05]  /*0db0*/  @P0 BRA `(.L_x_11) ;  /* 0x0000000800f00947 */ /* 0x000fea0003800000 */
[----:B------:R-:W0:Y:S01]  /*0dc0*/  LDCU UR6, c[0x0][0x394] ;  /* 0x00007280ff0677ac */ /* 0x000e220008000800 */
[----:B------:R-:W-:Y:S01]  /*0dd0*/  ISETP.GE.U32.AND P1, PT, R6, 0x7, PT ;  /* 0x000000070600780c */ /* 0x000fe20003f26070 */
[----:B------:R-:W-:Y:S01]  /*0de0*/  BSSY.RECONVERGENT B1, `(.L_x_12) ;  /* 0x0000065000017945 */ /* 0x000fe20003800200 */
[C---:B------:R-:W-:Y:S01]  /*0df0*/  ISETP.GT.U32.AND P0, PT, R0.reuse, 0x1, PT ;  /* 0x000000010000780c */ /* 0x040fe20003f04070 */
[----:B------:R-:W-:Y:S01]  /*0e00*/  IMAD.MOV.U32 R24, RZ, RZ, R4 ;  /* 0x000000ffff187224 */ /* 0x000fe200078e0004 */
[----:B------:R-:W-:Y:S02]  /*0e10*/  IADD3 R22, PT, PT, R0, -0x2, RZ ;  /* 0xfffffffe00167810 */ /* 0x000fe40007ffe0ff */
[----:B------:R-:W-:Y:S02]  /*0e20*/  LOP3.LUT R23, R21, 0x7, RZ, 0xc0, !PT ;  /* 0x0000000715177812 */ /* 0x000fe400078ec0ff */
[----:B0-----:R-:W-:-:S05]  /*0e30*/  ISETP.LT.U32.AND P0, PT, R22, UR6, P0 ;  /* 0x0000000616007c0c */ /* 0x001fca0008701070 */
[----:B------:R-:W-:Y:S08]  /*0e40*/  @!P1 BRA `(.L_x_13) ;  /* 0x0000000400789947 */ /* 0x000ff00003800000 */
[----:B------:R-:W0:Y:S01]  /*0e50*/  LDC R11, c[0x0][0x390] ;  /* 0x0000e400ff0b7b82 */ /* 0x000e220000000800 */
[----:B------:R-:W-:Y:S01]  /*0e60*/  LOP3.LUT R18, R21, 0xfffffff8, RZ, 0xc0, !PT ;  /* 0xfffffff815127812 */ /* 0x000fe200078ec0ff */
[----:B------:R-:W-:Y:S01]  /*0e70*/  BSSY.RECONVERGENT B2, `(.L_x_14) ;  /* 0x000005a000027945 */ /* 0x000fe20003800200 */
[----:B------:R-:W-:Y:S02]  /*0e80*/  IMAD R19, R22, R3, R2 ;  /* 0x0000000316137224 */ /* 0x000fe400078e0202 */
[----:B------:R-:W-:Y:S02]  /*0e90*/  VIADD R24, R2, 0x4 ;  /* 0x0000000402187836 */ /* 0x000fe40000000000 */
[----:B------:R-:W-:-:S07]  /*0ea0*/  IMAD.MOV R18, RZ, RZ, -R18 ;  /* 0x000000ffff127224 */ /* 0x000fce00078e0a12 */
.L_x_15:
[C---:B------:R-:W-:Y:S02]  /*0eb0*/  VIADD R26, R24.reuse, 0xfffffff9 ;  /* 0xfffffff9181a7836 */ /* 0x040fe40000000000 */
[----:B0-----:R-:W-:Y:S02]  /*0ec0*/  IMAD.MOV.U32 R3, RZ, RZ, R11 ;  /* 0x000000ffff037224 */ /* 0x001fe400078e000b */
[----:B------:R-:W-:Y:S01]  /*0ed0*/  VIADD R12, R24, 0xfffffffa ;  /* 0xfffffffa180c7836 */ /* 0x000fe20000000000 */
[C---:B------:R-:W-:Y:S02]  /*0ee0*/  ISETP.GT.AND P1, PT, R26.reuse, -0x1, PT ;  /* 0xffffffff1a00780c */ /* 0x040fe40003f24270 */
[C---:B------:R-:W-:Y:S02]  /*0ef0*/  ISETP.GT.AND P2, PT, R26.reuse, -0x2, PT ;  /* 0xfffffffe1a00780c */ /* 0x040fe40003f44270 */
[-C--:B------:R-:W-:Y:S02]  /*0f00*/  ISETP.LT.U32.AND P1, PT, R26, R3.reuse, P1 ;  /* 0x000000031a00720c */ /* 0x080fe40000f21070 */
[----:B------:R-:W-:-:S02]  /*0f10*/  ISETP.LT.U32.AND P2, PT, R12, R3, P2 ;  /* 0x000000030c00720c */ /* 0x000fc40001741070 */
[----:B------:R-:W-:Y:S02]  /*0f20*/  PLOP3.LUT P1, PT, P1, P0, PT, 0x80, 0x8 ;  /* 0x000000000008781c */ /* 0x000fe40000f21070 */
[----:B------:R-:W-:-:S11]  /*0f30*/  PLOP3.LUT P2, PT, P2, P0, PT, 0x80, 0x8 ;  /* 0x000000000008781c */ /* 0x000fd60001741070 */
[----:B------:R-:W0:Y:S01]  /*0f40*/  @P1 LDC.64 R12, c[0x0][0x380] ;  /* 0x0000e000ff0c1b82 */ /* 0x000e220000000a00 */
[C---:B------:R-:W-:Y:S02]  /*0f50*/  @P1 VIADD R17, R19.reuse, 0xfffffffd ;  /* 0xfffffffd13111836 */ /* 0x040fe40000000000 */
[----:B------:R-:W-:-:S05]  /*0f60*/  @P2 VIADD R25, R19, 0xfffffffe ;  /* 0xfffffffe13192836 */ /* 0x000fca0000000000 */
[----:B------:R-:W1:Y:S01]  /*0f70*/  @P2 LDC.64 R14, c[0x0][0x380] ;  /* 0x0000e000ff0e2b82 */ /* 0x000e620000000a00 */
[----:B0-----:R-:W-:-:S05]  /*0f80*/  @P1 IADD3 R16, P3, PT, R17, R12, RZ ;  /* 0x0000000c11101210 */ /* 0x001fca0007f7e0ff */
[----:B------:R-:W-:Y:S01]  /*0f90*/  @P1 IMAD.X R17, RZ, RZ, R13, P3 ;  /* 0x000000ffff111224 */ /* 0x000fe200018e060d */
[----:B-1----:R-:W-:-:S04]  /*0fa0*/  @P2 IADD3 R14, P4, PT, R25, R14, RZ ;  /* 0x0000000e190e2210 */ /* 0x002fc80007f9e0ff */
[----:B------:R0:W2:Y:S01]  /*0fb0*/  @P1 LDG.E.U8 R16, desc[UR4][R16.64] ;  /* 0x0000000410101981 */ /* 0x0000a2000c1e1100 */
[----:B------:R-:W-:-:S05]  /*0fc0*/  @P2 IMAD.X R15, RZ, RZ, R15, P4 ;  /* 0x000000ffff0f2224 */ /* 0x000fca00020e060f */
[----:B------:R1:W3:Y:S01]  /*0fd0*/  @P2 LDG.E.U8 R28, desc[UR4][R14.64] ;  /* 0x000000040e1c2981 */ /* 0x0002e2000c1e1100 */
[----:B------:R-:W-:Y:S01]  /*0fe0*/  VIADD R12, R24, 0xfffffffb ;  /* 0xfffffffb180c7836 */ /* 0x000fe20000000000 */
[----:B------:R-:W-:-:S04]  /*0ff0*/  ISETP.GT.AND P3, PT, R26, -0x3, PT ;  /* 0xfffffffd1a00780c */ /* 0x000fc80003f64270 */
[----:B------:R-:W-:Y:S01]  /*1000*/  ISETP.LT.U32.AND P3, PT, R12, R3, P3 ;  /* 0x000000030c00720c */ /* 0x000fe20001f61070 */
[----:B------:R-:W-:-:S03]  /*1010*/  VIADD R12, R24, 0xfffffffc ;  /* 0xfffffffc180c7836 */ /* 0x000fc60000000000 */
[----:B------:R-:W-:Y:S02]  /*1020*/  PLOP3.LUT P6, PT, P3, P0, PT, 0x80, 0x8 ;  /* 0x000000000008781c */ /* 0x000fe40001fc1070 */
[----:B------:R-:W-:-:S04]  /*1030*/  ISETP.GT.AND P3, PT, R26, -0x4, PT ;  /* 0xfffffffc1a00780c */ /* 0x000fc80003f64270 */
[----:B------:R-:W-:-:S04]  /*1040*/  ISETP.LT.U32.AND P3, PT, R12, R3, P3 ;  /* 0x000000030c00720c */ /* 0x000fc80001f61070 */
[----:B------:R-:W-:-:S03]  /*1050*/  PLOP3.LUT P5, PT, P3, P0, PT, 0x80, 0x8 ;  /* 0x000000000008781c */ /* 0x000fc60001fa1070 */
[----:B------:R-:W4:Y:S01]  /*1060*/  @P6 LDC.64 R12, c[0x0][0x380] ;  /* 0x0000e000ff0c6b82 */ /* 0x000f220000000a00 */
[----:B0-----:R-:W-:Y:S01]  /*1070*/  VIADD R17, R24, 0xfffffffd ;  /* 0xfffffffd18117836 */ /* 0x001fe20000000000 */
[----:B------:R-:W-:-:S08]  /*1080*/  ISETP.GT.AND P3, PT, R26, -0x5, PT ;  /* 0xfffffffb1a00780c */ /* 0x000fd00003f64270 */
[----:B-1----:R-:W0:Y:S01]  /*1090*/  @P5 LDC.64 R14, c[0x0][0x380] ;  /* 0x0000e000ff0e5b82 */ /* 0x002e220000000a00 */
[----:B------:R-:W-:Y:S01]  /*10a0*/  @P6 VIADD R29, R19, 0xffffffff ;  /* 0xffffffff131d6836 */ /* 0x000fe20000000000 */
[----:B------:R-:W-:-:S04]  /*10b0*/  ISETP.LT.U32.AND P3, PT, R17, R3, P3 ;  /* 0x000000031100720c */ /* 0x000fc80001f61070 */
[----:B------:R-:W-:Y:S02]  /*10c0*/  PLOP3.LUT P4, PT, P3, P0, PT, 0x80, 0x8 ;  /* 0x000000000008781c */ /* 0x000fe40001f81070 */
[----:B------:R-:W-:Y:S01]  /*10d0*/  P2R R27, PR, RZ, 0x40 ;  /* 0x00000040ff1b7803 */ /* 0x000fe20000000000 */
[----:B--2---:R-:W-:Y:S01]  /*10e0*/  @P1 IMAD.IADD R7, R7, 0x1, R16 ;  /* 0x0000000107071824 */ /* 0x004fe200078e0210 */
[----:B------:R-:W-:-:S09]  /*10f0*/  ISETP.GT.AND P1, PT, R26, -0x6, PT ;  /* 0xfffffffa1a00780c */ /* 0x000fd20003f24270 */
[----:B------:R-:W1:Y:S01]  /*1100*/  @P4 LDC.64 R16, c[0x0][0x380] ;  /* 0x0000e000ff104b82 */ /* 0x000e620000000a00 */
[----:B---3--:R-:W-:Y:S01]  /*1110*/  @P2 IMAD.IADD R7, R7, 0x1, R28 ;  /* 0x0000000107072824 */ /* 0x008fe200078e021c */
[----:B----4-:R-:W-:Y:S01]  /*1120*/  @P6 IADD3 R28, P2, PT, R29, R12, RZ ;  /* 0x0000000c1d1c6210 */ /* 0x010fe20007f5e0ff */
[----:B------:R-:W-:-:S05]  /*1130*/  VIADD R12, R24, 0xfffffffe ;  /* 0xfffffffe180c7836 */ /* 0x000fca0000000000 */
[----:B------:R-:W-:-:S04]  /*1140*/  ISETP.LT.U32.AND P1, PT, R12, R3, P1 ;  /* 0x000000030c00720c */ /* 0x000fc80000f21070 */
[----:B------:R-:W-:Y:S02]  /*1150*/  PLOP3.LUT P3, PT, P1, P0, PT, 0x80, 0x8 ;  /* 0x000000000008781c */ /* 0x000fe40000f61070 */
[----:B0-----:R-:W-:-:S05]  /*1160*/  @P5 IADD3 R14, P1, PT, R19, R14, RZ ;  /* 0x0000000e130e5210 */ /* 0x001fca0007f3e0ff */
[----:B------:R-:W-:Y:S01]  /*1170*/  @P5 IMAD.X R15, RZ, RZ, R15, P1 ;  /* 0x000000ffff0f5224 */ /* 0x000fe200008e060f */
[----:B------:R-:W-:-:S04]  /*1180*/  ISETP.GT.AND P1, PT, R26, -0x7, PT ;  /* 0xfffffff91a00780c */ /* 0x000fc80003f24270 */
[----:B------:R0:W2:Y:S01]  /*1190*/  @P5 LDG.E.U8 R25, desc[UR4][R14.64] ;  /* 0x000000040e195981 */ /* 0x0000a2000c1e1100 */
[----:B------:R-:W-:Y:S02]  /*11a0*/  @P6 IMAD.X R29, RZ, RZ, R13, P2 ;  /* 0x000000ffff1d6224 */ /* 0x000fe400010e060d */
[----:B0-----:R-:W-:-:S03]  /*11b0*/  VIADD R14, R24, 0xffffffff ;  /* 0xffffffff180e7836 */ /* 0x001fc60000000000 */
[----:B------:R0:W3:Y:S02]  /*11c0*/  @P6 LDG.E.U8 R28, desc[UR4][R28.64] ;  /* 0x000000041c1c6981 */ /* 0x0000e4000c1e1100 */
[----:B------:R-:W-:Y:S01]  /*11d0*/  ISETP.LT.U32.AND P1, PT, R14, R3, P1 ;  /* 0x000000030e00720c */ /* 0x000fe20000f21070 */
[----:B------:R-:W-:-:S03]  /*11e0*/  @P4 VIADD R13, R19, 0x1 ;  /* 0x00000001130d4836 */ /* 0x000fc60000000000 */
[----:B------:R-:W-:Y:S02]  /*11f0*/  PLOP3.LUT P1, PT, P1, P0, PT, 0x80, 0x8 ;  /* 0x000000000008781c */ /* 0x000fe40000f21070 */
[----:B-1----:R-:W-:Y:S02]  /*1200*/  @P4 IADD3 R16, P2, PT, R13, R16, RZ ;  /* 0x000000100d104210 */ /* 0x002fe40007f5e0ff */
[----:B------:R-:W1:Y:S09]  /*1210*/  @P3 LDC.64 R12, c[0x0][0x380] ;  /* 0x0000e000ff0c3b82 */ /* 0x000e720000000a00 */
[----:B------:R-:W4:Y:S01]  /*1220*/  @P1 LDC.64 R14, c[0x0][0x380] ;  /* 0x0000e000ff0e1b82 */ /* 0x000f220000000a00 */
[----:B0-----:R-:W-:-:S02]  /*1230*/  @P3 VIADD R29, R19, 0x2 ;  /* 0x00000002131d3836 */ /* 0x001fc40000000000 */
[----:B------:R-:W-:-:S05]  /*1240*/  @P4 IMAD.X R17, RZ, RZ, R17, P2 ;  /* 0x000000ffff114224 */ /* 0x000fca00010e0611 */
[----:B------:R-:W5:Y:S01]  /*1250*/  @P4 LDG.E.U8 R16, desc[UR4][R16.64] ;  /* 0x0000000410104981 */ /* 0x000f62000c1e1100 */
[----:B-1----:R-:W-:Y:S01]  /*1260*/  @P3 IADD3 R12, P2, PT, R29, R12, RZ ;  /* 0x0000000c1d0c3210 */ /* 0x002fe20007f5e0ff */
[----:B------:R-:W-:-:S04]  /*1270*/  @P1 VIADD R29, R19, 0x3 ;  /* 0x00000003131d1836 */ /* 0x000fc80000000000 */
[----:B------:R-:W-:Y:S01]  /*1280*/  @P3 IMAD.X R13, RZ, RZ, R13, P2 ;  /* 0x000000ffff0d3224 */ /* 0x000fe200010e060d */
[----:B----4-:R-:W-:-:S04]  /*1290*/  @P1 IADD3 R14, P2, PT, R29, R14, RZ ;  /* 0x0000000e1d0e1210 */ /* 0x010fc80007f5e0ff */
[----:B------:R0:W4:Y:S01]  /*12a0*/  @P3 LDG.E.U8 R17, desc[UR4][R12.64] ;  /* 0x000000040c113981 */ /* 0x000122000c1e1100 */
[----:B------:R-:W-:Y:S01]  /*12b0*/  @P1 IMAD.X R15, RZ, RZ, R15, P2 ;  /* 0x000000ffff0f1224 */ /* 0x000fe200010e060f */
[----:B------:R-:W-:-:S04]  /*12c0*/  ISETP.GT.AND P2, PT, R26, -0x8, PT ;  /* 0xfffffff81a00780c */ /* 0x000fc80003f44270 */
[----:B------:R-:W-:Y:S01]  /*12d0*/  ISETP.LT.U32.AND P2, PT, R24, R3, P2 ;  /* 0x000000031800720c */ /* 0x000fe20001741070 */
[----:B------:R-:W4:Y:S03]  /*12e0*/  @P1 LDG.E.U8 R14, desc[UR4][R14.64] ;  /* 0x000000040e0e1981 */ /* 0x000f26000c1e1100 */
[----:B------:R-:W-:-:S13]  /*12f0*/  PLOP3.LUT P2, PT, P2, P0, PT, 0x80, 0x8 ;  /* 0x000000000008781c */ /* 0x000fda0001741070 */
[----:B0-----:R-:W0:Y:S01]  /*1300*/  @P2 LDC.64 R12, c[0x0][0x380] ;  /* 0x0000e000ff0c2b82 */ /* 0x001e220000000a00 */
[----:B------:R-:W-:-:S05]  /*1310*/  @P2 VIADD R29, R19, 0x4 ;  /* 0x00000004131d2836 */ /* 0x000fca0000000000 */
[----:B0-----:R-:W-:-:S05]  /*1320*/  @P2 IADD3 R12, P6, PT, R29, R12, RZ ;  /* 0x0000000c1d0c2210 */ /* 0x001fca0007fde0ff */
[----:B------:R-:W-:-:S05]  /*1330*/  @P2 IMAD.X R13, RZ, RZ, R13, P6 ;  /* 0x000000ffff0d2224 */ /* 0x000fca00030e060d */
[----:B------:R-:W4:Y:S01]  /*1340*/  @P2 LDG.E.U8 R12, desc[UR4][R12.64] ;  /* 0x000000040c0c2981 */ /* 0x000f22000c1e1100 */
[----:B------:R-:W-:Y:S01]  /*1350*/  ISETP.NE.AND P6, PT, R27, RZ, PT ;  /* 0x000000ff1b00720c */ /* 0x000fe20003fc5270 */
[----:B------:R-:W-:Y:S02]  /*1360*/  VIADD R18, R18, 0x8 ;  /* 0x0000000812127836 */ /* 0x000fe40000000000 */
[----:B------:R-:W-:Y:S02]  /*1370*/  VIADD R24, R24, 0x8 ;  /* 0x0000000818187836 */ /* 0x000fe40000000000 */
[----:B------:R-:W-:-:S08]  /*1380*/  VIADD R19, R19, 0x8 ;  /* 0x0000000813137836 */ /* 0x000fd00000000000 */
[----:B---3--:R-:W-:-:S04]  /*1390*/  @P6 IMAD.IADD R7, R7, 0x1, R28 ;  /* 0x0000000107076824 */ /* 0x008fc800078e021c */
[----:B--2---:R-:W-:-:S04]  /*13a0*/  @P5 IMAD.IADD R7, R7, 0x1, R25 ;  /* 0x0000000107075824 */ /* 0x004fc800078e0219 */
[----:B-----5:R-:W-:-:S04]  /*13b0*/  @P4 IMAD.IADD R7, R7, 0x1, R16 ;  /* 0x0000000107074824 */ /* 0x020fc800078e0210 */
[----:B----4-:R-:W-:Y:S01]  /*13c0*/  @P3 IMAD.IADD R7, R7, 0x1, R17 ;  /* 0x0000000107073824 */ /* 0x010fe200078e0211 */
[----:B------:R-:W-:-:S04]  /*13d0*/  ISETP.NE.AND P3, PT, R18, RZ, PT ;  /* 0x000000ff1200720c */ /* 0x000fc80003f65270 */
[----:B------:R-:W-:-:S05]  /*13e0*/  @P1 IADD3 R7, PT, PT, R7, R14, RZ ;  /* 0x0000000e07071210 */ /* 0x000fca0007ffe0ff */
[----:B------:R-:W-:-:S04]  /*13f0*/  @P2 IMAD.IADD R7, R7, 0x1, R12 ;  /* 0x0000000107072824 */ /* 0x000fc800078e020c */
[----:B------:R-:W-:Y:S05]  /*1400*/  @P3 BRA `(.L_x_15) ;  /* 0xfffffff800a83947 */ /* 0x000fea000383ffff */
[----:B------:R-:W-:Y:S05]  /*1410*/  BSYNC.RECONVERGENT B2 ;  /* 0x0000000000027941 */ /* 0x000fea0003800200 */
.L_x_14:
[----:B------:R-:W-:-:S07]  /*1420*/  VIADD R24, R24, 0xfffffff9 ;  /* 0xfffffff918187836 */ /* 0x000fce0000000000 */
.L_x_13:
[----:B------:R-:W-:Y:S05]  /*1430*/  BSYNC.RECONVERGENT B1 ;  /* 0x0000000000017941 */ /* 0x000fea0003800200 */
.L_x_12:
[----:B------:R-:W-:-:S13]  /*1440*/  ISETP.NE.AND P1, PT, R23, RZ, PT ;  /* 0x000000ff1700720c */ /* 0x000fda0003f25270 */
[----:B------:R-:W-:Y:S05]  /*1450*/  @!P1 BRA `(.L_x_11) ;  /* 0x0000000400489947 */ /* 0x000fea0003800000 */
[----:B------:R-:W-:Y:S01]  /*1460*/  ISETP.GE.U32.AND P1, PT, R23, 0x4, PT ;  /* 0x000000041700780c */ /* 0x000fe20003f26070 */
[----:B------:R-:W-:Y:S01]  /*1470*/  BSSY.RECONVERGENT B1, `(.L_x_16) ;  /* 0x000002b000017945 */ /* 0x000fe20003800200 */
[----:B------:R-:W-:-:S11]  /*1480*/  LOP3.LUT P5, RZ, R21, 0x3, RZ, 0xc0, !PT ;  /* 0x0000000315ff7812 */ /* 0x000fd600078ac0ff */
[----:B------:R-:W-:Y:S05]  /*1490*/  @!P1 BRA `(.L_x_17) ;  /* 0x0000000000a09947 */ /* 0x000fea0003800000 */
[C---:B------:R-:W-:Y:S01]  /*14a0*/  ISETP.GT.AND P1, PT, R24.reuse, -0x1, PT ;  /* 0xffffffff1800780c */ /* 0x040fe20003f24270 */
[C---:B------:R-:W-:Y:S01]  /*14b0*/  VIADD R23, R24.reuse, 0x1 ;  /* 0x0000000118177836 */ /* 0x040fe20000000000 */
[C---:B------:R-:W-:Y:S01]  /*14c0*/  ISETP.GT.AND P2, PT, R24.reuse, -0x2, PT ;  /* 0xfffffffe1800780c */ /* 0x040fe20003f44270 */
[C---:B------:R-:W-:Y:S01]  /*14d0*/  VIADD R28, R24.reuse, 0x2 ;  /* 0x00000002181c7836 */ /* 0x040fe20000000000 */
[CC--:B------:R-:W-:Y:S01]  /*14e0*/  ISETP.LT.U32.AND P1, PT, R24.reuse, R3.reuse, P1 ;  /* 0x000000031800720c */ /* 0x0c0fe20000f21070 */
[C---:B------:R-:W-:Y:S01]  /*14f0*/  VIADD R26, R24.reuse, 0x3 ;  /* 0x00000003181a7836 */ /* 0x040fe20000000000 */
        /* <DEDUP_REMOVED lines=34> */
.L_x_17:
[----:B------:R-:W-:Y:S05]  /*1720*/  BSYNC.RECONVERGENT B1 ;  /* 0x0000000000017941 */ /* 0x000fea0003800200 */
.L_x_16:
[----:B------:R-:W-:Y:S05]  /*1730*/  @!P5 BRA `(.L_x_11) ;  /* 0x000000000090d947 */ /* 0x000fea0003800000 */
[----:B------:R-:W-:Y:S01]  /*1740*/  ISETP.NE.AND P1, PT, R9, RZ, PT ;  /* 0x000000ff0900720c */ /* 0x000fe20003f25270 */
        /* <DEDUP_REMOVED lines=22> */
.L_x_19:
[----:B------:R-:W-:Y:S05]  /*18b0*/  BSYNC.RECONVERGENT B1 ;  /* 0x0000000000017941 */ /* 0x000fea0003800200 */
.L_x_18:
[----:B------:R-:W-:Y:S02]  /*18c0*/  ISETP.GT.AND P1, PT, R24, -0x1, PT ;  /* 0xffffffff1800780c */ /* 0x000fe40003f24270 */
[----:B------:R-:W-:Y:S02]  /*18d0*/  LOP3.LUT R11, R6, 0x1, RZ, 0xc0, !PT ;  /* 0x00000001060b7812 */ /* 0x000fe400078ec0ff */
[----:B------:R-:W-:-:S04]  /*18e0*/  ISETP.LT.U32.AND P1, PT, R24, R3, P1 ;  /* 0x000000031800720c */ /* 0x000fc80000f21070 */
[----:B------:R-:W-:-:S04]  /*18f0*/  PLOP3.LUT P1, PT, P1, P0, PT, 0x80, 0x8 ;  /* 0x000000000008781c */ /* 0x000fc80000f21070 */
[----:B------:R-:W-:-:S13]  /*1900*/  ISETP.EQ.U32.OR P1, PT, R11, 0x1, !P1 ;  /* 0x000000010b00780c */ /* 0x000fda0004f22470 */
[----:B------:R-:W-:Y:S05]  /*1910*/  @P1 BRA `(.L_x_11) ;  /* 0x0000000000181947 */ /* 0x000fea0003800000 */
[----:B------:R-:W0:Y:S01]  /*1920*/  LDCU.64 UR6, c[0x0][0x380] ;  /* 0x00007000ff0677ac */ /* 0x000e220008000a00 */
[----:B------:R-:W-:-:S05]  /*1930*/  IMAD R12, R22, R3, R24 ;  /* 0x00000003160c7224 */ /* 0x000fca00078e0218 */
[----:B0-----:R-:W-:-:S05]  /*1940*/  IADD3 R12, P0, PT, R12, UR6, RZ ;  /* 0x000000060c0c7c10 */ /* 0x001fca000ff1e0ff */
[----:B------:R-:W-:-:S05]  /*1950*/  IMAD.X R13, RZ, RZ, UR7, P0 ;  /* 0x00000007ff0d7e24 */ /* 0x000fca00080e06ff */
[----:B------:R-:W2:Y:S02]  /*1960*/  LDG.E.U8 R12, desc[UR4][R12.64] ;  /* 0x000000040c0c7981 */ /* 0x000ea4000c1e1100 */
[----:B--2---:R-:W-:-:S07]  /*1970*/  IMAD.IADD R7, R7, 0x1, R12 ;  /* 0x0000000107077824 */ /* 0x004fce00078e020c */
.L_x_11:
[----:B------:R-:W-:Y:S05]  /*1980*/  BSYNC.RECONVERGENT B0 ;  /* 0x0000000000007941 */ /* 0x000fea0003800200 */
.L_x_10:
[----:B------:R-:W-:Y:S01]  /*1990*/  ISETP.GE.AND P0, PT, R4, R8, PT ;  /* 0x000000080400720c */ /* 0x000fe20003f06270 */
[----:B------:R-:W-:Y:S01]  /*19a0*/  BSSY.RECONVERGENT B0, `(.L_x_20) ;  /* 0x00000b7000007945 */ /* 0x000fe20003800200 */
[----:B------:R-:W-:-:S11]  /*19b0*/  VIADD R11, R6, 0x2 ;  /* 0x00000002060b7836 */ /* 0x000fd60000000000 */
[----:B------:R-:W-:Y:S05]  /*19c0*/  @P0 BRA `(.L_x_21) ;  /* 0x0000000800d00947 */ /* 0x000fea0003800000 */
[----:B------:R-:W-:Y:S01]  /*19d0*/  ISETP.GE.U32.AND P0, PT, R21, 0x7, PT ;  /* 0x000000071500780c */ /* 0x000fe20003f06070 */
[----:B------:R-:W-:Y:S01]  /*19e0*/  BSSY.RECONVERGENT B1, `(.L_x_22) ;  /* 0x000005f000017945 */ /* 0x000fe20003800200 */
[----:B------:R-:W-:Y:S01]  /*19f0*/  LOP3.LUT R23, R11, 0x7, RZ, 0xc0, !PT ;  /* 0x000000070b177812 */ /* 0x000fe200078ec0ff */
[----:B------:R-:W-:Y:S02]  /*1a00*/  VIADD R22, R0, 0xffffffff ;  /* 0xffffffff00167836 */ /* 0x000fe40000000000 */
[----:B------:R-:W-:-:S08]  /*1a10*/  IMAD.MOV.U32 R24, RZ, RZ, R4 ;  /* 0x000000ffff187224 */ /* 0x000fd000078e0004 */
[----:B------:R-:W-:Y:S05]  /*1a20*/  @!P0 BRA `(.L_x_23) ;  /* 0x0000000400688947 */ /* 0x000fea0003800000 */
[----:B------:R-:W0:Y:S01]  /*1a30*/  LDCU UR7, c[0x0][0x394] ;  /* 0x00007280ff0777ac */ /* 0x000e220008000800 */
[----:B------:R-:W1:Y:S01]  /*1a40*/  LDC R18, c[0x0][0x390] ;  /* 0x0000e400ff127b82 */ /* 0x000e620000000800 */
[----:B------:R-:W-:Y:S01]  /*1a50*/  LOP3.LUT R19, R11, 0xfffffff8, RZ, 0xc0, !PT ;  /* 0xfffffff80b137812 */ /* 0x000fe200078ec0ff */
[----:B------:R-:W-:Y:S01]  /*1a60*/  BSSY.RECONVERGENT B2, `(.L_x_24) ;  /* 0x0000055000027945 */ /* 0x000fe20003800200 */
[----:B------:R-:W2:Y:S01]  /*1a70*/  LDCU UR6, c[0x0][0x394] ;  /* 0x00007280ff0677ac */ /* 0x000ea20008000800 */
[----:B------:R-:W-:Y:S02]  /*1a80*/  IMAD R21, R22, R3, R2 ;  /* 0x0000000316157224 */ /* 0x000fe400078e0202 */
[----:B------:R-:W-:Y:S02]  /*1a90*/  VIADD R24, R2, 0x4 ;  /* 0x0000000402187836 */ /* 0x000fe40000000000 */
[----:B------:R-:W-:Y:S01]  /*1aa0*/  IMAD.MOV R19, RZ, RZ, -R19 ;  /* 0x000000ffff137224 */ /* 0x000fe200078e0a13 */
[----:B0-----:R-:W-:-:S02]  /*1ab0*/  ISETP.GE.U32.AND P1, PT, R22, UR7, PT ;  /* 0x0000000716007c0c */ /* 0x001fc4000bf26070 */
[----:B--2---:R-:W-:Y:S02]  /*1ac0*/  ISETP.GE.U32.AND P0, PT, R22, UR6, PT ;  /* 0x0000000616007c0c */ /* 0x004fe4000bf06070 */
[----:B------:R-:W-:-:S11]  /*1ad0*/  P2R R25, PR, RZ, 0x2 ;  /* 0x00000002ff197803 */ /* 0x000fd60000000000 */
.L_x_25:
[C---:B------:R-:W-:Y:S02]  /*1ae0*/  VIADD R26, R24.reuse, 0xfffffff9 ;  /* 0xfffffff9181a7836 */ /* 0x040fe40000000000 */
[----:B-1----:R-:W-:Y:S02]  /*1af0*/  IMAD.MOV.U32 R3, RZ, RZ, R18 ;  /* 0x000000ffff037224 */ /* 0x002fe400078e0012 */
[----:B------:R-:W-:-:S03]  /*1b00*/  VIADD R12, R24, 0xfffffffa ;  /* 0xfffffffa180c7836 */ /* 0x000fc60000000000 */
[CC--:B------:R-:W-:Y:S02]  /*1b10*/  ISETP.GE.U32.OR P3, PT, R26.reuse, R3.reuse, P0 ;  /* 0x000000031a00720c */ /* 0x0c0fe40000766470 */
[----:B------:R-:W-:Y:S02]  /*1b20*/  ISETP.NE.AND P0, PT, R25, RZ, PT ;  /* 0x000000ff1900720c */ /* 0x000fe40003f05270 */
[----:B------:R-:W-:Y:S02]  /*1b30*/  ISETP.LT.OR P3, PT, R26, RZ, P3 ;  /* 0x000000ff1a00720c */ /* 0x000fe40001f61670 */
[----:B------:R-:W-:Y:S01]  /*1b40*/  ISETP.GE.U32.OR P4, PT, R12, R3, P0 ;  /* 0x000000030c00720c */ /* 0x000fe20000786470 */
[----:B------:R-:W-:-:S03]  /*1b50*/  VIADD R12, R24, 0xfffffffb ;  /* 0xfffffffb180c7836 */ /* 0x000fc60000000000 */
[----:B------:R-:W-:Y:S02]  /*1b60*/  ISETP.LT.OR P4, PT, R26, -0x1, P4 ;  /* 0xffffffff1a00780c */ /* 0x000fe40002781670 */
[----:B------:R-:W-:-:S04]  /*1b70*/  ISETP.GE.U32.OR P5, PT, R12, R3, P0 ;  /* 0x000000030c00720c */ /* 0x000fc800007a6470 */
[----:B------:R-:W-:Y:S01]  /*1b80*/  ISETP.LT.OR P5, PT, R26, -0x2, P5 ;  /* 0xfffffffe1a00780c */ /* 0x000fe20002fa1670 */
[----:B------:R-:W0:Y:S01]  /*1b90*/  @!P3 LDC.64 R12, c[0x0][0x380] ;  /* 0x0000e000ff0cbb82 */ /* 0x000e220000000a00 */
[----:B------:R-:W-:-:S05]  /*1ba0*/  @!P3 IADD3 R29, PT, PT, R21, -0x3, RZ ;  /* 0xfffffffd151db810 */ /* 0x000fca0007ffe0ff */
[----:B------:R-:W-:Y:S02]  /*1bb0*/  @!P4 VIADD R27, R21, 0xfffffffe ;  /* 0xfffffffe151bc836 */ /* 0x000fe40000000000 */
[----:B------:R-:W1:Y:S08]  /*1bc0*/  @!P4 LDC.64 R14, c[0x0][0x380] ;  /* 0x0000e000ff0ecb82 */ /* 0x000e700000000a00 */
[----:B------:R-:W2:Y:S01]  /*1bd0*/  @!P5 LDC.64 R16, c[0x0][0x380] ;  /* 0x0000e000ff10db82 */ /* 0x000ea20000000a00 */
[----:B0-----:R-:W-:-:S05]  /*1be0*/  @!P3 IADD3 R28, P2, PT, R29, R12, RZ ;  /* 0x0000000c1d1cb210 */ /* 0x001fca0007f5e0ff */
[----:B------:R-:W-:Y:S02]  /*1bf0*/  @!P3 IMAD.X R29, RZ, RZ, R13, P2 ;  /* 0x000000ffff1db224 */ /* 0x000fe400010e060d */
[----:B------:R-:W-:Y:S01]  /*1c00*/  @!P5 VIADD R13, R21, 0xffffffff ;  /* 0xffffffff150dd836 */ /* 0x000fe20000000000 */
[----:B-1----:R-:W-:Y:S02]  /*1c10*/  @!P4 IADD3 R12, P1, PT, R27, R14, RZ ;  /* 0x0000000e1b0cc210 */ /* 0x002fe40007f3e0ff */
[----:B------:R-:W3:Y:S02]  /*1c20*/  @!P3 LDG.E.U8 R28, desc[UR4][R28.64] ;  /* 0x000000041c1cb981 */ /* 0x000ee4000c1e1100 */
[----:B--2---:R-:W-:Y:S01]  /*1c30*/  @!P5 IADD3 R16, P2, PT, R13, R16, RZ ;  /* 0x000000100d10d210 */ /* 0x004fe20007f5e0ff */
[----:B------:R-:W-:-:S04]  /*1c40*/  @!P4 IMAD.X R13, RZ, RZ, R15, P1 ;  /* 0x000000ffff0dc224 */ /* 0x000fc800008e060f */
[----:B------:R-:W-:Y:S01]  /*1c50*/  @!P5 IMAD.X R17, RZ, RZ, R17, P2 ;  /* 0x000000ffff11d224 */ /* 0x000fe200010e0611 */
[----:B------:R-:W2:Y:S04]  /*1c60*/  @!P4 LDG.E.U8 R12, desc[UR4][R12.64] ;  /* 0x000000040c0cc981 */ /* 0x000ea8000c1e1100 */
[----:B------:R0:W4:Y:S01]  /*1c70*/  @!P5 LDG.E.U8 R16, desc[UR4][R16.64] ;  /* 0x000000041010d981 */ /* 0x000122000c1e1100 */
[----:B------:R-:W-:-:S05]  /*1c80*/  VIADD R14, R24, 0xfffffffc ;  /* 0xfffffffc180e7836 */ /* 0x000fca0000000000 */
[----:B------:R-:W-:Y:S01]  /*1c90*/  ISETP.GE.U32.OR P1, PT, R14, R3, P0 ;  /* 0x000000030e00720c */ /* 0x000fe20000726470 */
[----:B------:R-:W-:-:S03]  /*1ca0*/  VIADD R14, R24, 0xfffffffd ;  /* 0xfffffffd180e7836 */ /* 0x000fc60000000000 */
[----:B------:R-:W-:Y:S02]  /*1cb0*/  ISETP.LT.OR P1, PT, R26, -0x3, P1 ;  /* 0xfffffffd1a00780c */ /* 0x000fe40000f21670 */
[----:B------:R-:W-:-:S04]  /*1cc0*/  ISETP.GE.U32.OR P2, PT, R14, R3, P0 ;  /* 0x000000030e00720c */ /* 0x000fc80000746470 */
[----:B------:R-:W-:-:S07]  /*1cd0*/  ISETP.LT.OR P2, PT, R26, -0x4, P2 ;  /* 0xfffffffc1a00780c */ /* 0x000fce0001741670 */
[----:B------:R-:W1:Y:S06]  /*1ce0*/  @!P1 LDC.64 R14, c[0x0][0x380] ;  /* 0x0000e000ff0e9b82 */ /* 0x000e6c0000000a00 */
[----:B0-----:R-:W-:Y:S02]  /*1cf0*/  @!P2 VIADD R17, R21, 0x1 ;  /* 0x000000011511a836 */ /* 0x001fe40000000000 */
[----:B---3--:R-:W-:Y:S02]  /*1d00*/  @!P3 IMAD.IADD R7, R7, 0x1, R28 ;  /* 0x000000010707b824 */ /* 0x008fe400078e021c */
[----:B------:R-:W-:-:S05]  /*1d10*/  VIADD R28, R24, 0xfffffffe ;  /* 0xfffffffe181c7836 */ /* 0x000fca0000000000 */
[----:B------:R-:W-:Y:S01]  /*1d20*/  ISETP.GE.U32.OR P3, PT, R28, R3, P0 ;  /* 0x000000031c00720c */ /* 0x000fe20000766470 */
[----:B--2---:R-:W-:Y:S02]  /*1d30*/  @!P4 IMAD.IADD R7, R7, 0x1, R12 ;  /* 0x000000010707c824 */ /* 0x004fe400078e020c */
[----:B------:R-:W0:Y:S02]  /*1d40*/  @!P2 LDC.64 R12, c[0x0][0x380] ;  /* 0x0000e000ff0cab82 */ /* 0x000e240000000a00 */
[----:B----4-:R-:W-:Y:S02]  /*1d50*/  @!P5 IMAD.IADD R7, R7, 0x1, R16 ;  /* 0x000000010707d824 */ /* 0x010fe400078e0210 */
[----:B------:R-:W-:Y:S01]  /*1d60*/  VIADD R16, R24, 0xffffffff ;  /* 0xffffffff18107836 */ /* 0x000fe20000000000 */
[----:B------:R-:W-:-:S04]  /*1d70*/  ISETP.LT.OR P3, PT, R26, -0x5, P3 ;  /* 0xfffffffb1a00780c */ /* 0x000fc80001f61670 */
[----:B------:R-:W-:Y:S02]  /*1d80*/  ISETP.GE.U32.OR P4, PT, R16, R3, P0 ;  /* 0x000000031000720c */ /* 0x000fe40000786470 */
[----:B-1----:R-:W-:Y:S02]  /*1d90*/  @!P1 IADD3 R28, P5, PT, R21, R14, RZ ;  /* 0x0000000e151c9210 */ /* 0x002fe40007fbe0ff */
[----:B------:R-:W-:-:S03]  /*1da0*/  ISETP.LT.OR P4, PT, R26, -0x6, P4 ;  /* 0xfffffffa1a00780c */ /* 0x000fc60002781670 */
[----:B------:R-:W-:Y:S02]  /*1db0*/  @!P1 IMAD.X R29, RZ, RZ, R15, P5 ;  /* 0x000000ffff1d9224 */ /* 0x000fe400028e060f */
[----:B------:R-:W1:Y:S03]  /*1dc0*/  @!P3 LDC.64 R14, c[0x0][0x380] ;  /* 0x0000e000ff0ebb82 */ /* 0x000e660000000a00 */
[----:B------:R-:W2:Y:S01]  /*1dd0*/  @!P1 LDG.E.U8 R28, desc[UR4][R28.64] ;  /* 0x000000041c1c9981 */ /* 0x000ea2000c1e1100 */
[----:B0-----:R-:W-:-:S04]  /*1de0*/  @!P2 IADD3 R12, P5, PT, R17, R12, RZ ;  /* 0x0000000c110ca210 */ /* 0x001fc80007fbe0ff */
[----:B------:R-:W0:Y:S01]  /*1df0*/  @!P4 LDC.64 R16, c[0x0][0x380] ;  /* 0x0000e000ff10cb82 */ /* 0x000e220000000a00 */
[----:B------:R-:W-:-:S05]  /*1e00*/  @!P2 IMAD.X R13, RZ, RZ, R13, P5 ;  /* 0x000000ffff0da224 */ /* 0x000fca00028e060d */
[----:B------:R3:W4:Y:S02]  /*1e10*/  @!P2 LDG.E.U8 R27, desc[UR4][R12.64] ;  /* 0x000000040c1ba981 */ /* 0x000724000c1e1100 */
[----:B---3--:R-:W-:-:S05]  /*1e20*/  @!P3 VIADD R13, R21, 0x2 ;  /* 0x00000002150db836 */ /* 0x008fca0000000000 */
[----:B-1----:R-:W-:Y:S01]  /*1e30*/  @!P3 IADD3 R14, P5, PT, R13, R14, RZ ;  /* 0x0000000e0d0eb210 */ /* 0x002fe20007fbe0ff */
[----:B------:R-:W-:-:S04]  /*1e40*/  @!P4 VIADD R13, R21, 0x3 ;  /* 0x00000003150dc836 */ /* 0x000fc80000000000 */
[----:B------:R-:W-:Y:S01]  /*1e50*/  @!P3 IMAD.X R15, RZ, RZ, R15, P5 ;  /* 0x000000ffff0fb224 */ /* 0x000fe200028e060f */
[----:B0-----:R-:W-:-:S04]  /*1e60*/  @!P4 IADD3 R16, P5, PT, R13, R16, RZ ;  /* 0x000000100d10c210 */ /* 0x001fc80007fbe0ff */
[----:B------:R-:W3:Y:S01]  /*1e70*/  @!P3 LDG.E.U8 R14, desc[UR4][R14.64] ;  /* 0x000000040e0eb981 */ /* 0x000ee2000c1e1100 */
[----:B------:R-:W-:Y:S01]  /*1e80*/  @!P4 IMAD.X R17, RZ, RZ, R17, P5 ;  /* 0x000000ffff11c224 */ /* 0x000fe200028e0611 */
[----:B------:R-:W-:-:S04]  /*1e90*/  ISETP.GE.U32.OR P5, PT, R24, R3, P0 ;  /* 0x000000031800720c */ /* 0x000fc800007a6470 */
[----:B------:R-:W-:Y:S01]  /*1ea0*/  ISETP.LT.OR P5, PT, R26, -0x7, P5 ;  /* 0xfffffff91a00780c */ /* 0x000fe20002fa1670 */
[----:B------:R-:W5:-:S12]  /*1eb0*/  @!P4 LDG.E.U8 R16, desc[UR4][R16.64] ;  /* 0x000000041010c981 */ /* 0x000f58000c1e1100 */
[----:B------:R-:W0:Y:S01]  /*1ec0*/  @!P5 LDC.64 R12, c[0x0][0x380] ;  /* 0x0000e000ff0cdb82 */ /* 0x000e220000000a00 */
[----:B------:R-:W-:-:S05]  /*1ed0*/  @!P5 VIADD R29, R21, 0x4 ;  /* 0x00000004151dd836 */ /* 0x000fca0000000000 */
[----:B0-----:R-:W-:-:S05]  /*1ee0*/  @!P5 IADD3 R12, P6, PT, R29, R12, RZ ;  /* 0x0000000c1d0cd210 */ /* 0x001fca0007fde0ff */
[----:B------:R-:W-:-:S05]  /*1ef0*/  @!P5 IMAD.X R13, RZ, RZ, R13, P6 ;  /* 0x000000ffff0dd224 */ /* 0x000fca00030e060d */
[----:B------:R-:W5:Y:S01]  /*1f00*/  @!P5 LDG.E.U8 R12, desc[UR4][R12.64] ;  /* 0x000000040c0cd981 */ /* 0x000f62000c1e1100 */
[----:B------:R-:W-:Y:S02]  /*1f10*/  VIADD R19, R19, 0x8 ;  /* 0x0000000813137836 */ /* 0x000fe40000000000 */
[----:B------:R-:W-:Y:S02]  /*1f20*/  VIADD R24, R24, 0x8 ;  /* 0x0000000818187836 */ /* 0x000fe40000000000 */
[----:B------:R-:W-:Y:S02]  /*1f30*/  VIADD R21, R21, 0x8 ;  /* 0x0000000815157836 */ /* 0x000fe40000000000 */
[----:B--2---:R-:W-:Y:S01]  /*1f40*/  @!P1 IMAD.IADD R7, R7, 0x1, R28 ;  /* 0x0000000107079824 */ /* 0x004fe200078e021c */
[----:B------:R-:W-:-:S03]  /*1f50*/  ISETP.NE.AND P1, PT, R19, RZ, PT ;  /* 0x000000ff1300720c */ /* 0x000fc60003f25270 */
[----:B----4-:R-:W-:-:S04]  /*1f60*/  @!P2 IMAD.IADD R7, R7, 0x1, R27 ;  /* 0x000000010707a824 */ /* 0x010fc800078e021b */
[----:B---3--:R-:W-:-:S04]  /*1f70*/  @!P3 IMAD.IADD R7, R7, 0x1, R14 ;  /* 0x000000010707b824 */ /* 0x008fc800078e020e */
[----:B-----5:R-:W-:-:S04]  /*1f80*/  @!P4 IMAD.IADD R7, R7, 0x1, R16 ;  /* 0x000000010707c824 */ /* 0x020fc800078e0210 */
[----:B------:R-:W-:Y:S01]  /*1f90*/  @!P5 IMAD.IADD R7, R7, 0x1, R12 ;  /* 0x000000010707d824 */ /* 0x000fe200078e020c */
[----:B------:R-:W-:Y:S06]  /*1fa0*/  @P1 BRA `(.L_x_25) ;  /* 0xfffffff800cc1947 */ /* 0x000fec000383ffff */
[----:B------:R-:W-:Y:S05]  /*1fb0*/  BSYNC.RECONVERGENT B2 ;  /* 0x0000000000027941 */ /* 0x000fea0003800200 */
.L_x_24:
[----:B------:R-:W-:-:S07]  /*1fc0*/  VIADD R24, R24, 0xfffffff9 ;  /* 0xfffffff918187836 */ /* 0x000fce0000000000 */
.L_x_23:
[----:B------:R-:W-:Y:S05]  /*1fd0*/  BSYNC.RECONVERGENT B1 ;  /* 0x0000000000017941 */ /* 0x000fea0003800200 */
.L_x_22:
[----:B------:R-:W-:-:S13]  /*1fe0*/  ISETP.NE.AND P0, PT, R23, RZ, PT ;  /* 0x000000ff1700720c */ /* 0x000fda0003f05270 */
[----:B------:R-:W-:Y:S05]  /*1ff0*/  @!P0 BRA `(.L_x_21) ;  /* 0x0000000400448947 */ /* 0x000fea0003800000 */
[----:B------:R-:W-:Y:S01]  /*2000*/  ISETP.GE.U32.AND P0, PT, R23, 0x4, PT ;  /* 0x000000041700780c */ /* 0x000fe20003f06070 */
[----:B------:R-:W-:Y:S01]  /*2010*/  BSSY.RECONVERGENT B1, `(.L_x_26) ;  /* 0x0000029000017945 */ /* 0x000fe20003800200 */
[----:B------:R-:W-:-:S11]  /*2020*/  LOP3.LUT P4, RZ, R11, 0x3, RZ, 0xc0, !PT ;  /* 0x000000030bff7812 */ /* 0x000fd6000788c0ff */
[----:B------:R-:W-:Y:S05]  /*2030*/  @!P0 BRA `(.L_x_27) ;  /* 0x0000000000988947 */ /* 0x000fea0003800000 */
[----:B------:R-:W0:Y:S01]  /*2040*/  LDCU UR6, c[0x0][0x394] ;  /* 0x00007280ff0677ac */ /* 0x000e220008000800 */
[C---:B------:R-:W-:Y:S02]  /*2050*/  VIADD R28, R24.reuse, 0x1 ;  /* 0x00000001181c7836 */ /* 0x040fe40000000000 */
[C---:B------:R-:W-:Y:S02]  /*2060*/  VIADD R25, R24.reuse, 0x2 ;  /* 0x0000000218197836 */ /* 0x040fe40000000000 */
[----:B------:R-:W-:Y:S01]  /*2070*/  VIADD R26, R24, 0x3 ;  /* 0x00000003181a7836 */ /* 0x000fe20000000000 */
[----:B0-----:R-:W-:-:S04]  /*2080*/  ISETP.GE.U32.AND P3, PT, R22, UR6, PT ;  /* 0x0000000616007c0c */ /* 0x001fc8000bf66070 */
[-C--:B------:R-:W-:Y:S02]  /*2090*/  ISETP.GE.U32.OR P0, PT, R24, R3.reuse, P3 ;  /* 0x000000031800720c */ /* 0x080fe40001f06470 */
[-C--:B------:R-:W-:Y:S02]  /*20a0*/  ISETP.GE.U32.OR P1, PT, R28, R3.reuse, P3 ;  /* 0x000000031c00720c */ /* 0x080fe40001f26470 */
[C---:B------:R-:W-:Y:S02]  /*20b0*/  ISETP.LT.OR P0, PT, R24.reuse, RZ, P0 ;  /* 0x000000ff1800720c */ /* 0x040fe40000701670 */
[-C--:B------:R-:W-:Y:S02]  /*20c0*/  ISETP.GE.U32.OR P2, PT, R25, R3.reuse, P3 ;  /* 0x000000031900720c */ /* 0x080fe40001f46470 */
[----:B------:R-:W-:Y:S02]  /*20d0*/  ISETP.LT.OR P1, PT, R24, -0x1, P1 ;  /* 0xffffffff1800780c */ /* 0x000fe40000f21670 */
[----:B------:R-:W-:-:S02]  /*20e0*/  ISETP.GE.U32.OR P3, PT, R26, R3, P3 ;  /* 0x000000031a00720c */ /* 0x000fc40001f66470 */
[C---:B------:R-:W-:Y:S02]  /*20f0*/  ISETP.LT.OR P2, PT, R24.reuse, -0x2, P2 ;  /* 0xfffffffe1800780c */ /* 0x040fe40001741670 */
[----:B------:R-:W-:-:S03]  /*2100*/  ISETP.LT.OR P3, PT, R24, -0x3, P3 ;  /* 0xfffffffd1800780c */ /* 0x000fc60001f61670 */
[----:B------:R-:W0:Y:S01]  /*2110*/  @!P0 LDC.64 R12, c[0x0][0x380] ;  /* 0x0000e000ff0c8b82 */ /* 0x000e220000000a00 */
[----:B------:R-:W-:-:S03]  /*2120*/  @!P0 IMAD R21, R22, R3, R24 ;  /* 0x0000000316158224 */ /* 0x000fc600078e0218 */
[----:B------:R-:W-:-:S04]  /*2130*/  @!P1 IMAD R23, R22, R3, R28 ;  /* 0x0000000316179224 */ /* 0x000fc800078e021c */
[----:B------:R-:W1:Y:S08]  /*2140*/  @!P1 LDC.64 R14, c[0x0][0x380] ;  /* 0x0000e000ff0e9b82 */ /* 0x000e700000000a00 */
[----:B------:R-:W2:Y:S08]  /*2150*/  @!P2 LDC.64 R16, c[0x0][0x380] ;  /* 0x0000e000ff10ab82 */ /* 0x000eb00000000a00 */
[----:B------:R-:W3:Y:S01]  /*2160*/  @!P3 LDC.64 R18, c[0x0][0x380] ;  /* 0x0000e000ff12bb82 */ /* 0x000ee20000000a00 */
[----:B0-----:R-:W-:Y:S01]  /*2170*/  @!P0 IADD3 R12, P6, PT, R21, R12, RZ ;  /* 0x0000000c150c8210 */ /* 0x001fe20007fde0ff */
[----:B------:R-:W-:-:S03]  /*2180*/  @!P2 IMAD R21, R22, R3, R25 ;  /* 0x000000031615a224 */ /* 0x000fc600078e0219 */
[----:B------:R-:W-:Y:S02]  /*2190*/  @!P0 IADD3.X R13, PT, PT, RZ, R13, RZ, P6, !PT ;  /* 0x0000000dff0d8210 */ /* 0x000fe400037fe4ff */
[----:B-1----:R-:W-:Y:S01]  /*21a0*/  @!P1 IADD3 R14, P5, PT, R23, R14, RZ ;  /* 0x0000000e170e9210 */ /* 0x002fe20007fbe0ff */
[----:B------:R-:W-:Y:S02]  /*21b0*/  @!P3 IMAD R23, R22, R3, R26 ;  /* 0x000000031617b224 */ /* 0x000fe400078e021a */
[----:B------:R-:W4:Y:S02]  /*21c0*/  @!P0 LDG.E.U8 R12, desc[UR4][R12.64] ;  /* 0x000000040c0c8981 */ /* 0x000f24000c1e1100 */
[----:B------:R-:W-:Y:S01]  /*21d0*/  @!P1 IMAD.X R15, RZ, RZ, R15, P5 ;  /* 0x000000ffff0f9224 */ /* 0x000fe200028e060f */
[----:B--2---:R-:W-:-:S04]  /*21e0*/  @!P2 IADD3 R16, P6, PT, R21, R16, RZ ;  /* 0x000000101510a210 */ /* 0x004fc80007fde0ff */
[----:B------:R-:W2:Y:S01]  /*21f0*/  @!P1 LDG.E.U8 R14, desc[UR4][R14.64] ;  /* 0x000000040e0e9981 */ /* 0x000ea2000c1e1100 */
[----:B------:R-:W-:Y:S01]  /*2200*/  @!P2 IMAD.X R17, RZ, RZ, R17, P6 ;  /* 0x000000ffff11a224 */ /* 0x000fe200030e0611 */
[----:B---3--:R-:W-:-:S04]  /*2210*/  @!P3 IADD3 R18, P5, PT, R23, R18, RZ ;  /* 0x000000121712b210 */ /* 0x008fc80007fbe0ff */
[----:B------:R-:W3:Y:S01]  /*2220*/  @!P2 LDG.E.U8 R16, desc[UR4][R16.64] ;  /* 0x000000041010a981 */ /* 0x000ee2000c1e1100 */
[----:B------:R-:W-:-:S05]  /*2230*/  @!P3 IMAD.X R19, RZ, RZ, R19, P5 ;  /* 0x000000ffff13b224 */ /* 0x000fca00028e0613 */
[----:B------:R-:W5:Y:S01]  /*2240*/  @!P3 LDG.E.U8 R18, desc[UR4][R18.64] ;  /* 0x000000041212b981 */ /* 0x000f62000c1e1100 */
[----:B------:R-:W-:Y:S02]  /*2250*/  VIADD R24, R24, 0x4 ;  /* 0x0000000418187836 */ /* 0x000fe40000000000 */
[----:B----4-:R-:W-:-:S04]  /*2260*/  @!P0 IMAD.IADD R7, R7, 0x1, R12 ;  /* 0x0000000107078824 */ /* 0x010fc800078e020c */
[----:B--2---:R-:W-:-:S04]  /*2270*/  @!P1 IMAD.IADD R7, R7, 0x1, R14 ;  /* 0x0000000107079824 */ /* 0x004fc800078e020e */
[----:B---3--:R-:W-:-:S04]  /*2280*/  @!P2 IMAD.IADD R7, R7, 0x1, R16 ;  /* 0x000000010707a824 */ /* 0x008fc800078e0210 */
[----:B-----5:R-:W-:-:S07]  /*2290*/  @!P3 IMAD.IADD R7, R7, 0x1, R18 ;  /* 0x000000010707b824 */ /* 0x020fce00078e0212 */
.L_x_27:
[----:B------:R-:W-:Y:S05]  /*22a0*/  BSYNC.RECONVERGENT B1 ;  /* 0x0000000000017941 */ /* 0x000fea0003800200 */
.L_x_26:
[----:B------:R-:W-:Y:S05]  /*22b0*/  @!P4 BRA `(.L_x_21) ;  /* 0x000000000094c947 */ /* 0x000fea0003800000 */
[----:B------:R-:W-:Y:S01]  /*22c0*/  ISETP.NE.AND P0, PT, R9, 0x3, PT ;  /* 0x000000030900780c */ /* 0x000fe20003f05270 */
[----:B------:R-:W-:-:S12]  /*22d0*/  BSSY.RECONVERGENT B1, `(.L_x_28) ;  /* 0x0000016000017945 */ /* 0x000fd80003800200 */
[----:B------:R-:W-:Y:S05]  /*22e0*/  @!P0 BRA `(.L_x_29) ;  /* 0x0000000000508947 */ /* 0x000fea0003800000 */
[----:B------:R-:W0:Y:S01]  /*22f0*/  LDCU UR6, c[0x0][0x394] ;  /* 0x00007280ff0677ac */ /* 0x000e220008000800 */
[----:B------:R-:W-:Y:S01]  /*2300*/  VIADD R16, R24, 0x1 ;  /* 0x0000000118107836 */ /* 0x000fe20000000000 */
[----:B0-----:R-:W-:-:S04]  /*2310*/  ISETP.GE.U32.AND P0, PT, R22, UR6, PT ;  /* 0x0000000616007c0c */ /* 0x001fc8000bf06070 */
[-C--:B------:R-:W-:Y:S02]  /*2320*/  ISETP.GE.U32.OR P1, PT, R24, R3.reuse, P0 ;  /* 0x000000031800720c */ /* 0x080fe40000726470 */
[----:B------:R-:W-:Y:S02]  /*2330*/  ISETP.GE.U32.OR P0, PT, R16, R3, P0 ;  /* 0x000000031000720c */ /* 0x000fe40000706470 */
[C---:B------:R-:W-:Y:S02]  /*2340*/  ISETP.LT.OR P1, PT, R24.reuse, RZ, P1 ;  /* 0x000000ff1800720c */ /* 0x040fe40000f21670 */
[----:B------:R-:W-:-:S11]  /*2350*/  ISETP.LT.OR P0, PT, R24, -0x1, P0 ;  /* 0xffffffff1800780c */ /* 0x000fd60000701670 */
[----:B------:R-:W0:Y:S01]  /*2360*/  @!P1 LDC.64 R12, c[0x0][0x380] ;  /* 0x0000e000ff0c9b82 */ /* 0x000e220000000a00 */
[CC--:B------:R-:W-:Y:S02]  /*2370*/  @!P1 IMAD R19, R22.reuse, R3.reuse, R24 ;  /* 0x0000000316139224 */ /* 0x0c0fe400078e0218 */
[----:B------:R-:W-:-:S05]  /*2380*/  @!P0 IMAD R17, R22, R3, R16 ;  /* 0x0000000316118224 */ /* 0x000fca00078e0210 */
[----:B------:R-:W1:Y:S01]  /*2390*/  @!P0 LDC.64 R14, c[0x0][0x380] ;  /* 0x0000e000ff0e8b82 */ /* 0x000e620000000a00 */
[----:B0-----:R-:W-:-:S05]  /*23a0*/  @!P1 IADD3 R12, P3, PT, R19, R12, RZ ;  /* 0x0000000c130c9210 */ /* 0x001fca0007f7e0ff */
[----:B------:R-:W-:Y:S01]  /*23b0*/  @!P1 IMAD.X R13, RZ, RZ, R13, P3 ;  /* 0x000000ffff0d9224 */ /* 0x000fe200018e060d */
[----:B-1----:R-:W-:-:S04]  /*23c0*/  @!P0 IADD3 R14, P2, PT, R17, R14, RZ ;  /* 0x0000000e110e8210 */ /* 0x002fc80007f5e0ff */
[----:B------:R-:W2:Y:S01]  /*23d0*/  @!P1 LDG.E.U8 R12, desc[UR4][R12.64] ;  /* 0x000000040c0c9981 */ /* 0x000ea2000c1e1100 */
[----:B------:R-:W-:-:S05]  /*23e0*/  @!P0 IMAD.X R15, RZ, RZ, R15, P2 ;  /* 0x000000ffff0f8224 */ /* 0x000fca00010e060f */
[----:B------:R-:W3:Y:S01]  /*23f0*/  @!P0 LDG.E.U8 R14, desc[UR4][R14.64] ;  /* 0x000000040e0e8981 */ /* 0x000ee2000c1e1100 */
[----:B------:R-:W-:Y:S02]  /*2400*/  VIADD R24, R24, 0x2 ;  /* 0x0000000218187836 */ /* 0x000fe40000000000 */
[----:B--2---:R-:W-:-:S04]  /*2410*/  @!P1 IMAD.IADD R7, R7, 0x1, R12 ;  /* 0x0000000107079824 */ /* 0x004fc800078e020c */
[----:B---3--:R-:W-:-:S07]  /*2420*/  @!P0 IMAD.IADD R7, R7, 0x1, R14 ;  /* 0x0000000107078824 */ /* 0x008fce00078e020e */
.L_x_29:
[----:B------:R-:W-:Y:S05]  /*2430*/  BSYNC.RECONVERGENT B1 ;  /* 0x0000000000017941 */ /* 0x000fea0003800200 */
.L_x_28:
[----:B------:R-:W0:Y:S01]  /*2440*/  LDCU UR6, c[0x0][0x394] ;  /* 0x00007280ff0677ac */ /* 0x000e220008000800 */
[----:B------:R-:W-:Y:S02]  /*2450*/  LOP3.LUT R12, R6, 0x1, RZ, 0xc0, !PT ;  /* 0x00000001060c7812 */ /* 0x000fe400078ec0ff */
[----:B0-----:R-:W-:-:S04]  /*2460*/  ISETP.GE.U32.AND P0, PT, R22, UR6, PT ;  /* 0x0000000616007c0c */ /* 0x001fc8000bf06070 */
[----:B------:R-:W-:-:S04]  /*2470*/  ISETP.GE.U32.OR P0, PT, R24, R3, P0 ;  /* 0x000000031800720c */ /* 0x000fc80000706470 */
[----:B------:R-:W-:-:S04]  /*2480*/  ISETP.LT.OR P0, PT, R24, RZ, P0 ;  /* 0x000000ff1800720c */ /* 0x000fc80000701670 */
[----:B------:R-:W-:-:S13]  /*2490*/  ISETP.NE.U32.OR P0, PT, R12, 0x1, P0 ;  /* 0x000000010c00780c */ /* 0x000fda0000705470 */
[----:B------:R-:W-:Y:S05]  /*24a0*/  @P0 BRA `(.L_x_21) ;  /* 0x0000000000180947 */ /* 0x000fea0003800000 */
[----:B------:R-:W0:Y:S01]  /*24b0*/  LDCU.64 UR6, c[0x0][0x380] ;  /* 0x00007000ff0677ac */ /* 0x000e220008000a00 */
[----:B------:R-:W-:-:S05]  /*24c0*/  IMAD R12, R22, R3, R24 ;  /* 0x00000003160c7224 */ /* 0x000fca00078e0218 */
[----:B0-----:R-:W-:-:S05]  /*24d0*/  IADD3 R12, P0, PT, R12, UR6, RZ ;  /* 0x000000060c0c7c10 */ /* 0x001fca000ff1e0ff */
[----:B------:R-:W-:-:S05]  /*24e0*/  IMAD.X R13, RZ, RZ, UR7, P0 ;  /* 0x00000007ff0d7e24 */ /* 0x000fca00080e06ff */
[----:B------:R-:W2:Y:S02]  /*24f0*/  LDG.E.U8 R12, desc[UR4][R12.64] ;  /* 0x000000040c0c7981 */ /* 0x000ea4000c1e1100 */
[----:B--2---:R-:W-:-:S07]  /*2500*/  IMAD.IADD R7, R7, 0x1, R12 ;  /* 0x0000000107077824 */ /* 0x004fce00078e020c */
.L_x_21:
[----:B------:R-:W-:Y:S05]  /*2510*/  BSYNC.RECONVERGENT B0 ;  /* 0x0000000000007941 */ /* 0x000fea0003800200 */
.L_x_20:
[----:B------:R-:W-:Y:S01]  /*2520*/  ISETP.GE.AND P0, PT, R4, R5, PT ;  /* 0x000000050400720c */ /* 0x000fe20003f06270 */
[----:B------:R-:W-:Y:S01]  /*2530*/  BSSY.RECONVERGENT B0, `(.L_x_30) ;  /* 0x00000ad000007945 */ /* 0x000fe20003800200 */
[----:B------:R-:W-:-:S11]  /*2540*/  VIADD R21, R6, 0x3 ;  /* 0x0000000306157836 */ /* 0x000fd60000000000 */
[----:B------:R-:W-:Y:S05]  /*2550*/  @P0 BRA `(.L_x_31) ;  /* 0x0000000800a80947 */ /* 0x000fea0003800000 */
[----:B------:R-:W-:Y:S01]  /*2560*/  ISETP.GE.U32.AND P0, PT, R11, 0x7, PT ;  /* 0x000000070b00780c */ /* 0x000fe20003f06070 */
[----:B------:R-:W-:Y:S01]  /*2570*/  BSSY.RECONVERGENT B1, `(.L_x_32) ;  /* 0x000005b000017945 */ /* 0x000fe20003800200 */
[C---:B------:R-:W-:Y:S01]  /*2580*/  LOP3.LUT R5, R21.reuse, 0x3, RZ, 0xc0, !PT ;  /* 0x0000000315057812 */ /* 0x040fe200078ec0ff */
[----:B------:R-:W-:Y:S01]  /*2590*/  IMAD.MOV.U32 R22, RZ, RZ, R4 ;  /* 0x000000ffff167224 */ /* 0x000fe200078e0004 */
[----:B------:R-:W-:-:S09]  /*25a0*/  LOP3.LUT R23, R21, 0x7, RZ, 0xc0, !PT ;  /* 0x0000000715177812 */ /* 0x000fd200078ec0ff */
[----:B------:R-:W-:Y:S05]  /*25b0*/  @!P0 BRA `(.L_x_33) ;  /* 0x0000000400588947 */ /* 0x000fea0003800000 */
[----:B------:R-:W0:Y:S01]  /*25c0*/  LDC R11, c[0x0][0x390] ;  /* 0x0000e400ff0b7b82 */ /* 0x000e220000000800 */
[----:B------:R-:W-:Y:S01]  /*25d0*/  LOP3.LUT R18, R21, 0xfffffff8, RZ, 0xc0, !PT ;  /* 0xfffffff815127812 */ /* 0x000fe200078ec0ff */
[----:B------:R-:W-:Y:S01]  /*25e0*/  BSSY.RECONVERGENT B2, `(.L_x_34) ;  /* 0x0000052000027945 */ /* 0x000fe20003800200 */
[----:B------:R-:W-:Y:S02]  /*25f0*/  IMAD R19, R0, R3, R2 ;  /* 0x0000000300137224 */ /* 0x000fe400078e0202 */
[----:B------:R-:W-:Y:S02]  /*2600*/  VIADD R22, R2, 0x4 ;  /* 0x0000000402167836 */ /* 0x000fe40000000000 */
[----:B------:R-:W-:-:S07]  /*2610*/  IMAD.MOV R18, RZ, RZ, -R18 ;  /* 0x000000ffff127224 */ /* 0x000fce00078e0a12 */
.L_x_35:
[----:B------:R-:W-:Y:S02]  /*2620*/  VIADD R24, R22, 0xfffffff9 ;  /* 0xfffffff916187836 */ /* 0x000fe40000000000 */
[----:B0-----:R-:W-:-:S03]  /*2630*/  IMAD.MOV.U32 R3, RZ, RZ, R11 ;  /* 0x000000ffff037224 */ /* 0x001fc600078e000b */
[----:B------:R-:W-:-:S04]  /*2640*/  ISETP.GE.AND P0, PT, R24, RZ, PT ;  /* 0x000000ff1800720c */ /* 0x000fc80003f06270 */
[----:B------:R-:W-:-:S13]  /*2650*/  ISETP.GE.U32.OR P0, PT, R24, R3, !P0 ;  /* 0x000000031800720c */ /* 0x000fda0004706470 */
[----:B------:R-:W0:Y:S01]  /*2660*/  @!P0 LDC.64 R12, c[0x0][0x380] ;  /* 0x0000e000ff0c8b82 */ /* 0x000e220000000a00 */
[----:B------:R-:W-:-:S05]  /*2670*/  @!P0 VIADD R15, R19, 0xfffffffd ;  /* 0xfffffffd130f8836 */ /* 0x000fca0000000000 */
[----:B0-----:R-:W-:-:S05]  /*2680*/  @!P0 IADD3 R12, P1, PT, R15, R12, RZ ;  /* 0x0000000c0f0c8210 */ /* 0x001fca0007f3e0ff */
[----:B------:R-:W-:-:S05]  /*2690*/  @!P0 IMAD.X R13, RZ, RZ, R13, P1 ;  /* 0x000000ffff0d8224 */ /* 0x000fca00008e060d */
[----:B------:R0:W2:Y:S01]  /*26a0*/  @!P0 LDG.E.U8 R28, desc[UR4][R12.64] ;  /* 0x000000040c1c8981 */ /* 0x0000a2000c1e1100 */
[----:B------:R-:W-:Y:S01]  /*26b0*/  VIADD R14, R22, 0xfffffffa ;  /* 0xfffffffa160e7836 */ /* 0x000fe20000000000 */
[C---:B------:R-:W-:Y:S02]  /*26c0*/  ISETP.GE.AND P6, PT, R24.reuse, -0x1, PT ;  /* 0xffffffff1800780c */ /* 0x040fe40003fc6270 */
[----:B------:R-:W-:Y:S02]  /*26d0*/  ISETP.GE.AND P5, PT, R24, -0x2, PT ;  /* 0xfffffffe1800780c */ /* 0x000fe40003fa6270 */
[----:B------:R-:W-:Y:S01]  /*26e0*/  ISETP.GE.U32.OR P6, PT, R14, R3, !P6 ;  /* 0x000000030e00720c */ /* 0x000fe200077c6470 */
[----:B------:R-:W-:Y:S01]  /*26f0*/  VIADD R14, R22, 0xfffffffb ;  /* 0xfffffffb160e7836 */ /* 0x000fe20000000000 */
[C---:B------:R-:W-:Y:S02]  /*2700*/  ISETP.GE.AND P4, PT, R24.reuse, -0x3, PT ;  /* 0xfffffffd1800780c */ /* 0x040fe40003f86270 */
[----:B------:R-:W-:-:S02]  /*2710*/  ISETP.GE.AND P3, PT, R24, -0x4, PT ;  /* 0xfffffffc1800780c */ /* 0x000fc40003f66270 */
[----:B------:R-:W-:Y:S01]  /*2720*/  ISETP.GE.U32.OR P5, PT, R14, R3, !P5 ;  /* 0x000000030e00720c */ /* 0x000fe20006fa6470 */
[----:B------:R-:W-:-:S05]  /*2730*/  VIADD R14, R22, 0xfffffffc ;  /* 0xfffffffc160e7836 */ /* 0x000fca0000000000 */
[----:B------:R-:W-:Y:S01]  /*2740*/  ISETP.GE.U32.OR P4, PT, R14, R3, !P4 ;  /* 0x000000030e00720c */ /* 0x000fe20006786470 */
[----:B------:R-:W1:Y:S01]  /*2750*/  @!P6 LDC.64 R16, c[0x0][0x380] ;  /* 0x0000e000ff10eb82 */ /* 0x000e620000000a00 */
[----:B------:R-:W-:-:S07]  /*2760*/  @!P6 VIADD R27, R19, 0xfffffffe ;  /* 0xfffffffe131be836 */ /* 0x000fce0000000000 */
[----:B0-----:R-:W0:Y:S01]  /*2770*/  @!P5 LDC.64 R12, c[0x0][0x380] ;  /* 0x0000e000ff0cdb82 */ /* 0x001e220000000a00 */
[----:B------:R-:W-:-:S07]  /*2780*/  ISETP.GE.AND P2, PT, R24, -0x5, PT ;  /* 0xfffffffb1800780c */ /* 0x000fce0003f46270 */
[----:B------:R-:W3:Y:S01]  /*2790*/  @!P4 LDC.64 R14, c[0x0][0x380] ;  /* 0x0000e000ff0ecb82 */ /* 0x000ee20000000a00 */
[----:B-1----:R-:W-:Y:S01]  /*27a0*/  @!P6 IADD3 R26, P1, PT, R27, R16, RZ ;  /* 0x000000101b1ae210 */ /* 0x002fe20007f3e0ff */
[----:B------:R-:W-:-:S04]  /*27b0*/  VIADD R16, R22, 0xfffffffd ;  /* 0xfffffffd16107836 */ /* 0x000fc80000000000 */
[----:B------:R-:W-:Y:S01]  /*27c0*/  @!P6 IMAD.X R27, RZ, RZ, R17, P1 ;  /* 0x000000ffff1be224 */ /* 0x000fe200008e0611 */
[----:B------:R-:W-:Y:S01]  /*27d0*/  ISETP.GE.U32.OR P3, PT, R16, R3, !P3 ;  /* 0x000000031000720c */ /* 0x000fe20005f66470 */
[----:B------:R-:W-:-:S03]  /*27e0*/  @!P5 VIADD R17, R19, 0xffffffff ;  /* 0xffffffff1311d836 */ /* 0x000fc60000000000 */
[----:B------:R-:W4:Y:S01]  /*27f0*/  @!P6 LDG.E.U8 R26, desc[UR4][R26.64] ;  /* 0x000000041a1ae981 */ /* 0x000f22000c1e1100 */
[----:B------:R-:W-:Y:S01]  /*2800*/  P2R R25, PR, RZ, 0x40 ;  /* 0x00000040ff197803 */ /* 0x000fe20000000000 */
[----:B--2---:R-:W-:Y:S02]  /*2810*/  @!P0 IMAD.IADD R7, R7, 0x1, R28 ;  /* 0x0000000107078824 */ /* 0x004fe400078e021c */
[----:B------:R-:W-:Y:S01]  /*2820*/  VIADD R28, R22, 0xfffffffe ;  /* 0xfffffffe161c7836 */ /* 0x000fe20000000000 */
[----:B0-----:R-:W-:-:S04]  /*2830*/  @!P5 IADD3 R12, P0, PT, R17, R12, RZ ;  /* 0x0000000c110cd210 */ /* 0x001fc80007f1e0ff */
[----:B------:R-:W0:Y:S01]  /*2840*/  @!P3 LDC.64 R16, c[0x0][0x380] ;  /* 0x0000e000ff10bb82 */ /* 0x000e220000000a00 */
[----:B------:R-:W-:Y:S02]  /*2850*/  ISETP.GE.U32.OR P2, PT, R28, R3, !P2 ;  /* 0x000000031c00720c */ /* 0x000fe40005746470 */
[----:B------:R-:W-:-:S05]  /*2860*/  @!P5 IADD3.X R13, PT, PT, RZ, R13, RZ, P0, !PT ;  /* 0x0000000dff0dd210 */ /* 0x000fca00007fe4ff */
[----:B------:R1:W2:Y:S01]  /*2870*/  @!P5 LDG.E.U8 R27, desc[UR4][R12.64] ;  /* 0x000000040c1bd981 */ /* 0x0002a2000c1e1100 */
[----:B---3--:R-:W-:Y:S01]  /*2880*/  @!P4 IADD3 R28, P1, PT, R19, R14, RZ ;  /* 0x0000000e131cc210 */ /* 0x008fe20007f3e0ff */
[----:B------:R-:W-:-:S04]  /*2890*/  VIADD R14, R22, 0xffffffff ;  /* 0xffffffff160e7836 */ /* 0x000fc80000000000 */
[----:B-1----:R-:W1:Y:S01]  /*28a0*/  @!P2 LDC.64 R12, c[0x0][0x380] ;  /* 0x0000e000ff0cab82 */ /* 0x002e620000000a00 */
[----:B------:R-:W-:Y:S01]  /*28b0*/  ISETP.GE.AND P0, PT, R24, -0x6, PT ;  /* 0xfffffffa1800780c */ /* 0x000fe20003f06270 */
[----:B------:R-:W-:Y:S02]  /*28c0*/  @!P4 IMAD.X R29, RZ, RZ, R15, P1 ;  /* 0x000000ffff1dc224 */ /* 0x000fe400008e060f */
[----:B------:R-:W-:Y:S01]  /*28d0*/  @!P3 VIADD R15, R19, 0x1 ;  /* 0x00000001130fb836 */ /* 0x000fe20000000000 */
[----:B------:R-:W-:Y:S02]  /*28e0*/  ISETP.GE.U32.OR P0, PT, R14, R3, !P0 ;  /* 0x000000030e00720c */ /* 0x000fe40004706470 */
[----:B------:R3:W5:Y:S02]  /*28f0*/  @!P4 LDG.E.U8 R28, desc[UR4][R28.64] ;  /* 0x000000041c1cc981 */ /* 0x000764000c1e1100 */
[----:B0-----:R-:W-:Y:S01]  /*2900*/  @!P3 IADD3 R16, P1, PT, R15, R16, RZ ;  /* 0x000000100f10b210 */ /* 0x001fe20007f3e0ff */
[----:B------:R-:W-:-:S04]  /*2910*/  @!P2 VIADD R15, R19, 0x2 ;  /* 0x00000002130fa836 */ /* 0x000fc80000000000 */
[----:B------:R-:W-:-:S04]  /*2920*/  @!P3 IMAD.X R17, RZ, RZ, R17, P1 ;  /* 0x000000ffff11b224 */ /* 0x000fc800008e0611 */
[----:B---3--:R-:W-:Y:S01]  /*2930*/  @!P0 VIADD R29, R19, 0x3 ;  /* 0x00000003131d8836 */ /* 0x008fe20000000000 */
[----:B------:R-:W3:Y:S01]  /*2940*/  @!P3 LDG.E.U8 R16, desc[UR4][R16.64] ;  /* 0x000000041010b981 */ /* 0x000ee2000c1e1100 */
[----:B-1----:R-:W-:Y:S02]  /*2950*/  @!P2 IADD3 R12, P1, PT, R15, R12, RZ ;  /* 0x0000000c0f0ca210 */ /* 0x002fe40007f3e0ff */
[----:B------:R-:W0:Y:S03]  /*2960*/  @!P0 LDC.64 R14, c[0x0][0x380] ;  /* 0x0000e000ff0e8b82 */ /* 0x000e260000000a00 */
[----:B------:R-:W-:-:S05]  /*2970*/  @!P2 IMAD.X R13, RZ, RZ, R13, P1 ;  /* 0x000000ffff0da224 */ /* 0x000fca00008e060d */
[----:B------:R1:W3:Y:S01]  /*2980*/  @!P2 LDG.E.U8 R17, desc[UR4][R12.64] ;  /* 0x000000040c11a981 */ /* 0x0002e2000c1e1100 */
[----:B0-----:R-:W-:-:S05]  /*2990*/  @!P0 IADD3 R14, P1, PT, R29, R14, RZ ;  /* 0x0000000e1d0e8210 */ /* 0x001fca0007f3e0ff */
[----:B------:R-:W-:Y:S01]  /*29a0*/  @!P0 IMAD.X R15, RZ, RZ, R15, P1 ;  /* 0x000000ffff0f8224 */ /* 0x000fe200008e060f */
[----:B------:R-:W-:-:S04]  /*29b0*/  ISETP.GE.AND P1, PT, R24, -0x7, PT ;  /* 0xfffffff91800780c */ /* 0x000fc80003f26270 */
[----:B------:R-:W-:Y:S01]  /*29c0*/  ISETP.GE.U32.OR P1, PT, R22, R3, !P1 ;  /* 0x000000031600720c */ /* 0x000fe20004f26470 */
[----:B------:R-:W3:-:S12]  /*29d0*/  @!P0 LDG.E.U8 R14, desc[UR4][R14.64] ;  /* 0x000000040e0e8981 */ /* 0x000ed8000c1e1100 */
[----:B-1----:R-:W0:Y:S01]  /*29e0*/  @!P1 LDC.64 R12, c[0x0][0x380] ;  /* 0x0000e000ff0c9b82 */ /* 0x002e220000000a00 */
[----:B------:R-:W-:-:S05]  /*29f0*/  @!P1 VIADD R29, R19, 0x4 ;  /* 0x00000004131d9836 */ /* 0x000fca0000000000 */
[----:B0-----:R-:W-:-:S05]  /*2a00*/  @!P1 IADD3 R12, P6, PT, R29, R12, RZ ;  /* 0x0000000c1d0c9210 */ /* 0x001fca0007fde0ff */
[----:B------:R-:W-:-:S05]  /*2a10*/  @!P1 IMAD.X R13, RZ, RZ, R13, P6 ;  /* 0x000000ffff0d9224 */ /* 0x000fca00030e060d */
[----:B------:R-:W3:Y:S01]  /*2a20*/  @!P1 LDG.E.U8 R12, desc[UR4][R12.64] ;  /* 0x000000040c0c9981 */ /* 0x000ee2000c1e1100 */
[----:B------:R-:W-:Y:S01]  /*2a30*/  ISETP.NE.AND P6, PT, R25, RZ, PT ;  /* 0x000000ff1900720c */ /* 0x000fe20003fc5270 */
[----:B------:R-:W-:-:S12]  /*2a40*/  VIADD R18, R18, 0x8 ;  /* 0x0000000812127836 */ /* 0x000fd80000000000 */
[----:B----4-:R-:W-:Y:S02]  /*2a50*/  @!P6 IMAD.IADD R7, R7, 0x1, R26 ;  /* 0x000000010707e824 */ /* 0x010fe400078e021a */
[----:B------:R-:W-:Y:S02]  /*2a60*/  VIADD R22, R22, 0x8 ;  /* 0x0000000816167836 */ /* 0x000fe40000000000 */
[----:B------:R-:W-:Y:S02]  /*2a70*/  VIADD R19, R19, 0x8 ;  /* 0x0000000813137836 */ /* 0x000fe40000000000 */
[----:B--2---:R-:W-:-:S04]  /*2a80*/  @!P5 IMAD.IADD R7, R7, 0x1, R27 ;  /* 0x000000010707d824 */ /* 0x004fc800078e021b */
[----:B-----5:R-:W-:-:S04]  /*2a90*/  @!P4 IMAD.IADD R7, R7, 0x1, R28 ;  /* 0x000000010707c824 */ /* 0x020fc800078e021c */
[----:B---3--:R-:W-:-:S04]  /*2aa0*/  @!P3 IMAD.IADD R7, R7, 0x1, R16 ;  /* 0x000000010707b824 */ /* 0x008fc800078e0210 */
[----:B------:R-:W-:Y:S01]  /*2ab0*/  @!P2 IMAD.IADD R7, R7, 0x1, R17 ;  /* 0x000000010707a824 */ /* 0x000fe200078e0211 */
[----:B------:R-:W-:-:S03]  /*2ac0*/  ISETP.NE.AND P2, PT, R18, RZ, PT ;  /* 0x000000ff1200720c */ /* 0x000fc60003f45270 */
[----:B------:R-:W-:-:S04]  /*2ad0*/  @!P0 IMAD.IADD R7, R7, 0x1, R14 ;  /* 0x0000000107078824 */ /* 0x000fc800078e020e */
[----:B------:R-:W-:-:S06]  /*2ae0*/  @!P1 IMAD.IADD R7, R7, 0x1, R12 ;  /* 0x0000000107079824 */ /* 0x000fcc00078e020c */
[----:B------:R-:W-:Y:S05]  /*2af0*/  @P2 BRA `(.L_x_35) ;  /* 0xfffffff800c82947 */ /* 0x000fea000383ffff */
[----:B------:R-:W-:Y:S05]  /*2b00*/  BSYNC.RECONVERGENT B2 ;  /* 0x0000000000027941 */ /* 0x000fea0003800200 */
.L_x_34:
[----:B------:R-:W-:-:S07]  /*2b10*/  VIADD R22, R22, 0xfffffff9 ;  /* 0xfffffff916167836 */ /* 0x000fce0000000000 */
.L_x_33:
[----:B------:R-:W-:Y:S05]  /*2b20*/  BSYNC.RECONVERGENT B1 ;  /* 0x0000000000017941 */ /* 0x000fea0003800200 */
.L_x_32:
[----:B------:R-:W-:-:S13]  /*2b30*/  ISETP.NE.AND P0, PT, R23, RZ, PT ;  /* 0x000000ff1700720c */ /* 0x000fda0003f05270 */
[----:B------:R-:W-:Y:S05]  /*2b40*/  @!P0 BRA `(.L_x_31) ;  /* 0x00000004002c8947 */ /* 0x000fea0003800000 */
[----:B------:R-:W-:Y:S01]  /*2b50*/  ISETP.GE.U32.AND P0, PT, R23, 0x4, PT ;  /* 0x000000041700780c */ /* 0x000fe20003f06070 */
[----:B------:R-:W-:Y:S01]  /*2b60*/  BSSY.RECONVERGENT B1, `(.L_x_36) ;  /* 0x0000027000017945 */ /* 0x000fe20003800200 */
[----:B------:R-:W-:-:S11]  /*2b70*/  ISETP.NE.AND P4, PT, R5, RZ, PT ;  /* 0x000000ff0500720c */ /* 0x000fd60003f85270 */
[----:B------:R-:W-:Y:S05]  /*2b80*/  @!P0 BRA `(.L_x_37) ;  /* 0x0000000000908947 */ /* 0x000fea0003800000 */
[C---:B------:R-:W-:Y:S01]  /*2b90*/  ISETP.GE.AND P0, PT, R22.reuse, RZ, PT ;  /* 0x000000ff1600720c */ /* 0x040fe20003f06270 */
[C---:B------:R-:W-:Y:S01]  /*2ba0*/  VIADD R26, R22.reuse, 0x1 ;  /* 0x00000001161a7836 */ /* 0x040fe20000000000 */
[C---:B------:R-:W-:Y:S01]  /*2bb0*/  ISETP.GE.AND P1, PT, R22.reuse, -0x1, PT ;  /* 0xffffffff1600780c */ /* 0x040fe20003f26270 */
[C---:B------:R-:W-:Y:S01]  /*2bc0*/  VIADD R28, R22.reuse, 0x2 ;  /* 0x00000002161c7836 */ /* 0x040fe20000000000 */
[CC--:B------:R-:W-:Y:S01]  /*2bd0*/  ISETP.GE.U32.OR P0, PT, R22.reuse, R3.reuse, !P0 ;  /* 0x000000031600720c */ /* 0x0c0fe20004706470 */
[C---:B------:R-:W-:Y:S01]  /*2be0*/  VIADD R24, R22.reuse, 0x3 ;  /* 0x0000000316187836 */ /* 0x040fe20000000000 */
[----:B------:R-:W-:Y:S02]  /*2bf0*/  ISETP.GE.AND P2, PT, R22, -0x2, PT ;  /* 0xfffffffe1600780c */ /* 0x000fe40003f46270 */
[----:B------:R-:W-:Y:S02]  /*2c00*/  ISETP.GE.U32.OR P1, PT, R26, R3, !P1 ;  /* 0x000000031a00720c */ /* 0x000fe40004f26470 */
[----:B------:R-:W-:-:S02]  /*2c10*/  ISETP.GE.AND P3, PT, R22, -0x3, PT ;  /* 0xfffffffd1600780c */ /* 0x000fc40003f66270 */
[-C--:B------:R-:W-:Y:S02]  /*2c20*/  ISETP.GE.U32.OR P2, PT, R28, R3.reuse, !P2 ;  /* 0x000000031c00720c */ /* 0x080fe40005746470 */
[----:B------:R-:W-:-:S03]  /*2c30*/  ISETP.GE.U32.OR P3, PT, R24, R3, !P3 ;  /* 0x000000031800720c */ /* 0x000fc60005f66470 */
[----:B------:R-:W0:Y:S01]  /*2c40*/  @!P0 LDC.64 R12, c[0x0][0x380] ;  /* 0x0000e000ff0c8b82 */ /* 0x000e220000000a00 */
[----:B------:R-:W-:-:S03]  /*2c50*/  @!P0 IMAD R11, R0, R3, R22 ;  /* 0x00000003000b8224 */ /* 0x000fc600078e0216 */
[----:B------:R-:W-:-:S04]  /*2c60*/  @!P1 IMAD R23, R0, R3, R26 ;  /* 0x0000000300179224 */ /* 0x000fc800078e021a */
[----:B------:R-:W1:Y:S08]  /*2c70*/  @!P1 LDC.64 R14, c[0x0][0x380] ;  /* 0x0000e000ff0e9b82 */ /* 0x000e700000000a00 */
[----:B------:R-:W2:Y:S08]  /*2c80*/  @!P2 LDC.64 R16, c[0x0][0x380] ;  /* 0x0000e000ff10ab82 */ /* 0x000eb00000000a00 */
[----:B------:R-:W3:Y:S01]  /*2c90*/  @!P3 LDC.64 R18, c[0x0][0x380] ;  /* 0x0000e000ff12bb82 */ /* 0x000ee20000000a00 */
[----:B0-----:R-:W-:Y:S01]  /*2ca0*/  @!P0 IADD3 R12, P6, PT, R11, R12, RZ ;  /* 0x0000000c0b0c8210 */ /* 0x001fe20007fde0ff */
[----:B------:R-:W-:-:S04]  /*2cb0*/  @!P2 IMAD R11, R0, R3, R28 ;  /* 0x00000003000ba224 */ /* 0x000fc800078e021c */
[----:B------:R-:W-:Y:S01]  /*2cc0*/  @!P0 IMAD.X R13, RZ, RZ, R13, P6 ;  /* 0x000000ffff0d8224 */ /* 0x000fe200030e060d */
[----:B-1----:R-:W-:Y:S01]  /*2cd0*/  @!P1 IADD3 R14, P5, PT, R23, R14, RZ ;  /* 0x0000000e170e9210 */ /* 0x002fe20007fbe0ff */
[----:B------:R-:W-:-:S03]  /*2ce0*/  @!P3 IMAD R23, R0, R3, R24 ;  /* 0x000000030017b224 */ /* 0x000fc600078e0218 */
[----:B------:R-:W4:Y:S01]  /*2cf0*/  @!P0 LDG.E.U8 R12, desc[UR4][R12.64] ;  /* 0x000000040c0c8981 */ /* 0x000f22000c1e1100 */
        /* <DEDUP_REMOVED lines=13> */
.L_x_37:
[----:B------:R-:W-:Y:S05]  /*2dd0*/  BSYNC.RECONVERGENT B1 ;  /* 0x0000000000017941 */ /* 0x000fea0003800200 */
.L_x_36:
[----:B------:R-:W-:Y:S05]  /*2de0*/  @!P4 BRA `(.L_x_31) ;  /* 0x000000000084c947 */ /* 0x000fea0003800000 */
[----:B------:R-:W-:Y:S01]  /*2df0*/  ISETP.NE.AND P0, PT, R5, 0x1, PT ;  /* 0x000000010500780c */ /* 0x000fe20003f05270 */
[----:B------:R-:W-:-:S12]  /*2e00*/  BSSY.RECONVERGENT B1, `(.L_x_38) ;  /* 0x0000014000017945 */ /* 0x000fd80003800200 */
[----:B------:R-:W-:Y:S05]  /*2e10*/  @!P0 BRA `(.L_x_39) ;  /* 0x0000000000488947 */ /* 0x000fea0003800000 */
[C---:B------:R-:W-:Y:S02]  /*2e20*/  ISETP.GE.AND P0, PT, R22.reuse, RZ, PT ;  /* 0x000000ff1600720c */ /* 0x040fe40003f06270 */
[C---:B------:R-:W-:Y:S02]  /*2e30*/  ISETP.GE.AND P2, PT, R22.reuse, -0x1, PT ;  /* 0xffffffff1600780c */ /* 0x040fe40003f46270 */
[C---:B------:R-:W-:Y:S02]  /*2e40*/  IADD3 R16, PT, PT, R22.reuse, 0x1, RZ ;  /* 0x0000000116107810 */ /* 0x040fe40007ffe0ff */
[-C--:B------:R-:W-:Y:S02]  /*2e50*/  ISETP.GE.U32.OR P1, PT, R22, R3.reuse, !P0 ;  /* 0x000000031600720c */ /* 0x080fe40004726470 */
[----:B------:R-:W-:-:S11]  /*2e60*/  ISETP.GE.U32.OR P0, PT, R16, R3, !P2 ;  /* 0x000000031000720c */ /* 0x000fd60005706470 */
        /* <DEDUP_REMOVED lines=13> */
.L_x_39:
[----:B------:R-:W-:Y:S05]  /*2f40*/  BSYNC.RECONVERGENT B1 ;  /* 0x0000000000017941 */ /* 0x000fea0003800200 */
.L_x_38:
[C---:B------:R-:W-:Y:S02]  /*2f50*/  ISETP.GE.AND P0, PT, R22.reuse, RZ, PT ;  /* 0x000000ff1600720c */ /* 0x040fe40003f06270 */
[----:B------:R-:W-:Y:S02]  /*2f60*/  LOP3.LUT R5, R21, 0x1, RZ, 0xc0, !PT ;  /* 0x0000000115057812 */ /* 0x000fe400078ec0ff */
[----:B------:R-:W-:-:S04]  /*2f70*/  ISETP.GE.U32.OR P0, PT, R22, R3, !P0 ;  /* 0x000000031600720c */ /* 0x000fc80004706470 */
        /* <DEDUP_REMOVED lines=8> */
.L_x_31:
[----:B------:R-:W-:Y:S05]  /*3000*/  BSYNC.RECONVERGENT B0 ;  /* 0x0000000000007941 */ /* 0x000fea0003800200 */
.L_x_30:
[----:B------:R-:W-:Y:S01]  /*3010*/  VIADD R5, R0, 0x5 ;  /* 0x0000000500057836 */ /* 0x000fe20000000000 */
[----:B------:R-:W-:Y:S04]  /*3020*/  BSSY.RECONVERGENT B0, `(.L_x_40) ;  /* 0x00000b9000007945 */ /* 0x000fe80003800200 */
[----:B------:R-:W-:Y:S01]  /*3030*/  ISETP.GE.AND P0, PT, R4, R5, PT ;  /* 0x000000050400720c */ /* 0x000fe20003f06270 */
[----:B------:R-:W-:-:S12]  /*3040*/  VIADD R5, R6, 0x4 ;  /* 0x0000000406057836 */ /* 0x000fd80000000000 */
[----:B------:R-:W-:Y:S05]  /*3050*/  @P0 BRA `(.L_x_41) ;  /* 0x0000000800d40947 */ /* 0x000fea0003800000 */
[----:B------:R-:W-:Y:S01]  /*3060*/  ISETP.GE.U32.AND P0, PT, R21, 0x7, PT ;  /* 0x000000071500780c */ /* 0x000fe20003f06070 */
[----:B------:R-:W-:Y:S01]  /*3070*/  BSSY.RECONVERGENT B1, `(.L_x_42) ;  /* 0x000005f000017945 */ /* 0x000fe20003800200 */
[----:B------:R-:W-:Y:S01]  /*3080*/  LOP3.LUT R24, R10, 0x4, RZ, 0x3c, !PT ;  /* 0x000000040a187812 */ /* 0x000fe200078e3cff */
[C---:B------:R-:W-:Y:S02]  /*3090*/  VIADD R18, R0.reuse, 0x1 ;  /* 0x0000000100127836 */ /* 0x040fe40000000000 */
[----:B------:R-:W-:Y:S02]  /*30a0*/  IMAD R19, R0, R3, R3 ;  /* 0x0000000300137224 */ /* 0x000fe400078e0203 */
[----:B------:R-:W-:-:S06]  /*30b0*/  IMAD.MOV.U32 R22, RZ, RZ, R4 ;  /* 0x000000ffff167224 */ /* 0x000fcc00078e0004 */
[----:B------:R-:W-:Y:S05]  /*30c0*/  @!P0 BRA `(.L_x_43) ;  /* 0x0000000400648947 */ /* 0x000fea0003800000 */
[----:B------:R-:W0:Y:S01]  /*30d0*/  LDCU UR7, c[0x0][0x394] ;  /* 0x00007280ff0777ac */ /* 0x000e220008000800 */
[----:B------:R-:W1:Y:S01]  /*30e0*/  LDC R3, c[0x0][0x390] ;  /* 0x0000e400ff037b82 */ /* 0x000e620000000800 */
[----:B------:R-:W-:Y:S01]  /*30f0*/  LOP3.LUT R21, R5, 0xfffffff8, RZ, 0xc0, !PT ;  /* 0xfffffff805157812 */ /* 0x000fe200078ec0ff */
[----:B------:R-:W-:Y:S01]  /*3100*/  BSSY.RECONVERGENT B2, `(.L_x_44) ;  /* 0x0000054000027945 */ /* 0x000fe20003800200 */
[----:B------:R-:W2:Y:S01]  /*3110*/  LDCU UR6, c[0x0][0x394] ;  /* 0x00007280ff0677ac */ /* 0x000ea20008000800 */
[C---:B------:R-:W-:Y:S02]  /*3120*/  VIADD R22, R2.reuse, 0x4 ;  /* 0x0000000402167836 */ /* 0x040fe40000000000 */
[----:B------:R-:W-:Y:S02]  /*3130*/  IMAD.IADD R23, R2, 0x1, R19 ;  /* 0x0000000102177824 */ /* 0x000fe400078e0213 */
[----:B------:R-:W-:Y:S01]  /*3140*/  IMAD.MOV R21, RZ, RZ, -R21 ;  /* 0x000000ffff157224 */ /* 0x000fe200078e0a15 */
[----:B0-----:R-:W-:-:S02]  /*3150*/  ISETP.GE.U32.AND P1, PT, R18, UR7, PT ;  /* 0x0000000712007c0c */ /* 0x001fc4000bf26070 */
[----:B--2---:R-:W-:Y:S02]  /*3160*/  ISETP.GE.U32.AND P0, PT, R18, UR6, PT ;  /* 0x0000000612007c0c */ /* 0x004fe4000bf06070 */
[----:B------:R-:W-:-:S11]  /*3170*/  P2R R25, PR, RZ, 0x2 ;  /* 0x00000002ff197803 */ /* 0x000fd60000000000 */
.L_x_45:
[C---:B------:R-:W-:Y:S02]  /*3180*/  VIADD R26, R22.reuse, 0xfffffff9 ;  /* 0xfffffff9161a7836 */ /* 0x040fe40000000000 */
[C---:B------:R-:W-:Y:S02]  /*3190*/  VIADD R10, R22.reuse, 0xfffffffa ;  /* 0xfffffffa160a7836 */ /* 0x040fe40000000000 */
[----:B------:R-:W-:Y:S01]  /*31a0*/  VIADD R12, R22, 0xfffffffb ;  /* 0xfffffffb160c7836 */ /* 0x000fe20000000000 */
[CC--:B-1----:R-:W-:Y:S02]  /*31b0*/  ISETP.GE.U32.OR P2, PT, R26.reuse, R3.reuse, P0 ;  /* 0x000000031a00720c */ /* 0x0c2fe40000746470 */
[----:B------:R-:W-:Y:S02]  /*31c0*/  ISETP.NE.AND P0, PT, R25, RZ, PT ;  /* 0x000000ff1900720c */ /* 0x000fe40003f05270 */
[----:B------:R-:W-:Y:S02]  /*31d0*/  ISETP.LT.OR P2, PT, R26, RZ, P2 ;  /* 0x000000ff1a00720c */ /* 0x000fe40001741670 */
[----:B------:R-:W-:-:S02]  /*31e0*/  ISETP.GE.U32.OR P3, PT, R10, R3, P0 ;  /* 0x000000030a00720c */ /* 0x000fc40000766470 */
[----:B------:R-:W-:Y:S02]  /*31f0*/  ISETP.GE.U32.OR P5, PT, R12, R3, P0 ;  /* 0x000000030c00720c */ /* 0x000fe400007a6470 */
[C---:B------:R-:W-:Y:S02]  /*3200*/  ISETP.LT.OR P3, PT, R26.reuse, -0x1, P3 ;  /* 0xffffffff1a00780c */ /* 0x040fe40001f61670 */
[----:B------:R-:W-:-:S05]  /*3210*/  ISETP.LT.OR P5, PT, R26, -0x2, P5 ;  /* 0xfffffffe1a00780c */ /* 0x000fca0002fa1670 */
[----:B------:R-:W0:Y:S01]  /*3220*/  @!P2 LDC.64 R10, c[0x0][0x380] ;  /* 0x0000e000ff0aab82 */ /* 0x000e220000000a00 */
[----:B------:R-:W-:-:S07]  /*3230*/  @!P2 VIADD R17, R23, 0xfffffffd ;  /* 0xfffffffd1711a836 */ /* 0x000fce0000000000 */
[----:B------:R-:W1:Y:S08]  /*3240*/  @!P3 LDC.64 R12, c[0x0][0x380] ;  /* 0x0000e000ff0cbb82 */ /* 0x000e700000000a00 */
[----:B------:R-:W2:Y:S01]  /*3250*/  @!P5 LDC.64 R14, c[0x0][0x380] ;  /* 0x0000e000ff0edb82 */ /* 0x000ea20000000a00 */
[----:B0-----:R-:W-:Y:S01]  /*3260*/  @!P2 IADD3 R10, P1, PT, R17, R10, RZ ;  /* 0x0000000a110aa210 */ /* 0x001fe20007f3e0ff */
[----:B------:R-:W-:-:S04]  /*3270*/  @!P3 VIADD R17, R23, 0xfffffffe ;  /* 0xfffffffe1711b836 */ /* 0x000fc80000000000 */
[----:B------:R-:W-:Y:S01]  /*3280*/  @!P2 IMAD.X R11, RZ, RZ, R11, P1 ;  /* 0x000000ffff0ba224 */ /* 0x000fe200008e060b */
[----:B-1----:R-:W-:-:S04]  /*3290*/  @!P3 IADD3 R12, P1, PT, R17, R12, RZ ;  /* 0x0000000c110cb210 */ /* 0x002fc80007f3e0ff */
[----:B------:R-:W3:Y:S01]  /*32a0*/  @!P2 LDG.E.U8 R16, desc[UR4][R10.64] ;  /* 0x000000040a10a981 */ /* 0x000ee2000c1e1100 */
[----:B------:R-:W-:-:S05]  /*32b0*/  @!P3 IMAD.X R13, RZ, RZ, R13, P1 ;  /* 0x000000ffff0db224 */ /* 0x000fca00008e060d */
[----:B------:R-:W4:Y:S01]  /*32c0*/  @!P3 LDG.E.U8 R12, desc[UR4][R12.64] ;  /* 0x000000040c0cb981 */ /* 0x000f22000c1e1100 */
[----:B------:R-:W-:-:S05]  /*32d0*/  @!P5 VIADD R17, R23, 0xffffffff ;  /* 0xffffffff1711d836 */ /* 0x000fca0000000000 */
[----:B--2---:R-:W-:-:S05]  /*32e0*/  @!P5 IADD3 R14, P1, PT, R17, R14, RZ ;  /* 0x0000000e110ed210 */ /* 0x004fca0007f3e0ff */
[----:B------:R-:W-:-:S05]  /*32f0*/  @!P5 IMAD.X R15, RZ, RZ, R15, P1 ;  /* 0x000000ffff0fd224 */ /* 0x000fca00008e060f */
[----:B------:R0:W2:Y:S01]  /*3300*/  @!P5 LDG.E.U8 R28, desc[UR4][R14.64] ;  /* 0x000000040e1cd981 */ /* 0x0000a2000c1e1100 */
[----:B------:R-:W-:-:S05]  /*3310*/  VIADD R17, R22, 0xfffffffc ;  /* 0xfffffffc16117836 */ /* 0x000fca0000000000 */
[----:B------:R-:W-:Y:S01]  /*3320*/  ISETP.GE.U32.OR P1, PT, R17, R3, P0 ;  /* 0x000000031100720c */ /* 0x000fe20000726470 */
[----:B------:R-:W-:-:S03]  /*3330*/  VIADD R17, R22, 0xfffffffd ;  /* 0xfffffffd16117836 */ /* 0x000fc60000000000 */
[----:B------:R-:W-:Y:S02]  /*3340*/  ISETP.LT.OR P1, PT, R26, -0x3, P1 ;  /* 0xfffffffd1a00780c */ /* 0x000fe40000f21670 */
[----:B------:R-:W-:Y:S01]  /*3350*/  ISETP.GE.U32.OR P4, PT, R17, R3, P0 ;  /* 0x000000031100720c */ /* 0x000fe20000786470 */
[C---:B------:R-:W-:Y:S02]  /*3360*/  VIADD R17, R22.reuse, 0xfffffffe ;  /* 0xfffffffe16117836 */ /* 0x040fe40000000000 */
[----:B0-----:R-:W-:-:S08]  /*3370*/  VIADD R14, R22, 0xffffffff ;  /* 0xffffffff160e7836 */ /* 0x001fd00000000000 */
[----:B------:R-:W0:Y:S01]  /*3380*/  @!P1 LDC.64 R10, c[0x0][0x380] ;  /* 0x0000e000ff0a9b82 */ /* 0x000e220000000a00 */
[----:B---3--:R-:W-:Y:S01]  /*3390*/  @!P2 IMAD.IADD R7, R7, 0x1, R16 ;  /* 0x000000010707a824 */ /* 0x008fe200078e0210 */
[----:B------:R-:W-:Y:S02]  /*33a0*/  ISETP.LT.OR P2, PT, R26, -0x4, P4 ;  /* 0xfffffffc1a00780c */ /* 0x000fe40002741670 */
[----:B------:R-:W-:Y:S01]  /*33b0*/  ISETP.GE.U32.OR P4, PT, R17, R3, P0 ;  /* 0x000000031100720c */ /* 0x000fe20000786470 */
[----:B----4-:R-:W-:-:S03]  /*33c0*/  @!P3 IMAD.IADD R7, R7, 0x1, R12 ;  /* 0x000000010707b824 */ /* 0x010fc600078e020c */
[----:B------:R-:W-:Y:S02]  /*33d0*/  ISETP.LT.OR P3, PT, R26, -0x5, P4 ;  /* 0xfffffffb1a00780c */ /* 0x000fe40002761670 */
[----:B------:R-:W-:-:S05]  /*33e0*/  ISETP.GE.U32.OR P4, PT, R14, R3, P0 ;  /* 0x000000030e00720c */ /* 0x000fca0000786470 */
[----:B------:R-:W1:Y:S01]  /*33f0*/  @!P2 LDC.64 R12, c[0x0][0x380] ;  /* 0x0000e000ff0cab82 */ /* 0x000e620000000a00 */
[----:B------:R-:W-:-:S07]  /*3400*/  ISETP.LT.OR P4, PT, R26, -0x6, P4 ;  /* 0xfffffffa1a00780c */ /* 0x000fce0002781670 */
[----:B------:R-:W3:Y:S01]  /*3410*/  @!P3 LDC.64 R14, c[0x0][0x380] ;  /* 0x0000e000ff0ebb82 */ /* 0x000ee20000000a00 */
[----:B--2---:R-:W-:Y:S01]  /*3420*/  @!P5 IMAD.IADD R7, R7, 0x1, R28 ;  /* 0x000000010707d824 */ /* 0x004fe200078e021c */
[----:B0-----:R-:W-:-:S06]  /*3430*/  @!P1 IADD3 R28, P5, PT, R23, R10, RZ ;  /* 0x0000000a171c9210 */ /* 0x001fcc0007fbe0ff */
[----:B------:R-:W0:Y:S01]  /*3440*/  @!P4 LDC.64 R16, c[0x0][0x380] ;  /* 0x0000e000ff10cb82 */ /* 0x000e220000000a00 */
[----:B------:R-:W-:Y:S02]  /*3450*/  @!P1 IMAD.X R29, RZ, RZ, R11, P5 ;  /* 0x000000ffff1d9224 */ /* 0x000fe400028e060b */
[----:B------:R-:W-:-:S03]  /*3460*/  @!P2 VIADD R11, R23, 0x1 ;  /* 0x00000001170ba836 */ /* 0x000fc60000000000 */
[----:B------:R-:W2:Y:S02]  /*3470*/  @!P1 LDG.E.U8 R28, desc[UR4][R28.64] ;  /* 0x000000041c1c9981 */ /* 0x000ea4000c1e1100 */
[----:B-1----:R-:W-:Y:S01]  /*3480*/  @!P2 IADD3 R12, P5, PT, R11, R12, RZ ;  /* 0x0000000c0b0ca210 */ /* 0x002fe20007fbe0ff */
[----:B------:R-:W-:-:S03]  /*3490*/  @!P3 VIADD R11, R23, 0x2 ;  /* 0x00000002170bb836 */ /* 0x000fc60000000000 */
[----:B------:R-:W-:Y:S02]  /*34a0*/  @!P2 IADD3.X R13, PT, PT, RZ, R13, RZ, P5, !PT ;  /* 0x0000000dff0da210 */ /* 0x000fe40002ffe4ff */
[----:B---3--:R-:W-:Y:S01]  /*34b0*/  @!P3 IADD3 R14, P5, PT, R11, R14, RZ ;  /* 0x0000000e0b0eb210 */ /* 0x008fe20007fbe0ff */
[----:B------:R-:W-:Y:S02]  /*34c0*/  @!P4 VIADD R11, R23, 0x3 ;  /* 0x00000003170bc836 */ /* 0x000fe40000000000 */
[----:B------:R-:W3:Y:S02]  /*34d0*/  @!P2 LDG.E.U8 R12, desc[UR4][R12.64] ;  /* 0x000000040c0ca981 */ /* 0x000ee4000c1e1100 */
[----:B------:R-:W-:Y:S01]  /*34e0*/  @!P3 IMAD.X R15, RZ, RZ, R15, P5 ;  /* 0x000000ffff0fb224 */ /* 0x000fe200028e060f */
[----:B0-----:R-:W-:-:S04]  /*34f0*/  @!P4 IADD3 R16, P5, PT, R11, R16, RZ ;  /* 0x000000100b10c210 */ /* 0x001fc80007fbe0ff */
[----:B------:R-:W4:Y:S01]  /*3500*/  @!P3 LDG.E.U8 R14, desc[UR4][R14.64] ;  /* 0x000000040e0eb981 */ /* 0x000f22000c1e1100 */
        /* <DEDUP_REMOVED lines=14> */
[----:B---3--:R-:W-:-:S04]  /*35f0*/  @!P2 IMAD.IADD R7, R7, 0x1, R12 ;  /* 0x000000010707a824 */ /* 0x008fc800078e020c */
[----:B----4-:R-:W-:-:S04]  /*3600*/  @!P3 IMAD.IADD R7, R7, 0x1, R14 ;  /* 0x000000010707b824 */ /* 0x010fc800078e020e */
[----:B-----5:R-:W-:-:S04]  /*3610*/  @!P4 IMAD.IADD R7, R7, 0x1, R16 ;  /* 0x000000010707c824 */ /* 0x020fc800078e0210 */
[----:B------:R-:W-:Y:S01]  /*3620*/  @!P5 IMAD.IADD R7, R7, 0x1, R10 ;  /* 0x000000010707d824 */ /* 0x000fe200078e020a */
[----:B------:R-:W-:Y:S06]  /*3630*/  @P1 BRA `(.L_x_45) ;  /* 0xfffffff800d01947 */ /* 0x000fec000383ffff */
[----:B------:R-:W-:Y:S05]  /*3640*/  BSYNC.RECONVERGENT B2 ;  /* 0x0000000000027941 */ /* 0x000fea0003800200 */
.L_x_44:
[----:B------:R-:W-:-:S07]  /*3650*/  VIADD R22, R22, 0xfffffff9 ;  /* 0xfffffff916167836 */ /* 0x000fce0000000000 */
.L_x_43:
[----:B------:R-:W-:Y:S05]  /*3660*/  BSYNC.RECONVERGENT B1 ;  /* 0x0000000000017941 */ /* 0x000fea0003800200 */
.L_x_42:
[----:B------:R-:W-:-:S13]  /*3670*/  LOP3.LUT P0, RZ, R5, 0x7, RZ, 0xc0, !PT ;  /* 0x0000000705ff7812 */ /* 0x000fda000780c0ff */
[----:B------:R-:W-:Y:S05]  /*3680*/  @!P0 BRA `(.L_x_41) ;  /* 0x0000000400488947 */ /* 0x000fea0003800000 */
[----:B------:R-:W-:Y:S01]  /*3690*/  VIADD R24, R24, 0xffffffff ;  /* 0xffffffff18187836 */ /* 0x000fe20000000000 */
[----:B------:R-:W-:Y:S01]  /*36a0*/  BSSY.RECONVERGENT B1, `(.L_x_46) ;  /* 0x000002a000017945 */ /* 0x000fe20003800200 */
[----:B------:R-:W-:-:S03]  /*36b0*/  ISETP.NE.AND P4, PT, R9, RZ, PT ;  /* 0x000000ff0900720c */ /* 0x000fc60003f85270 */
[----:B------:R-:W-:-:S13]  /*36c0*/  ISETP.GE.U32.AND P0, PT, R24, 0x3, PT ;  /* 0x000000031800780c */ /* 0x000fda0003f06070 */
        /* <DEDUP_REMOVED lines=8> */
[----:B------:R-:W-:Y:S02]  /*3750*/  ISETP.LT.OR P0, PT, R22, RZ, P0 ;  /* 0x000000ff1600720c */ /* 0x000fe40000701670 */
[----:B------:R-:W-:Y:S02]  /*3760*/  ISETP.GE.U32.OR P3, PT, R28, R3, P1 ;  /* 0x000000031c00720c */ /* 0x000fe40000f66470 */
[C---:B------:R-:W-:Y:S02]  /*3770*/  ISETP.LT.OR P2, PT, R22.reuse, -0x1, P2 ;  /* 0xffffffff1600780c */ /* 0x040fe40001741670 */
[----:B------:R-:W-:-:S02]  /*3780*/  ISETP.LT.OR P3, PT, R22, -0x2, P3 ;  /* 0xfffffffe1600780c */ /* 0x000fc40001f61670 */
[----:B------:R-:W-:-:S04]  /*3790*/  ISETP.GE.U32.OR P1, PT, R24, R3, P1 ;  /* 0x000000031800720c */ /* 0x000fc80000f26470 */
[----:B------:R-:W-:Y:S01]  /*37a0*/  ISETP.LT.OR P1, PT, R22, -0x3, P1 ;  /* 0xfffffffd1600780c */ /* 0x000fe20000f21670 */
[----:B------:R-:W0:Y:S01]  /*37b0*/  @!P0 LDC.64 R10, c[0x0][0x380] ;  /* 0x0000e000ff0a8b82 */ /* 0x000e220000000a00 */
[----:B------:R-:W-:-:S03]  /*37c0*/  @!P0 IMAD.IADD R21, R19, 0x1, R22 ;  /* 0x0000000113158824 */ /* 0x000fc600078e0216 */
[----:B------:R-:W-:-:S04]  /*37d0*/  @!P2 IMAD.IADD R23, R19, 0x1, R26 ;  /* 0x000000011317a824 */ /* 0x000fc800078e021a */
[----:B------:R-:W1:Y:S08]  /*37e0*/  @!P2 LDC.64 R12, c[0x0][0x380] ;  /* 0x0000e000ff0cab82 */ /* 0x000e700000000a00 */
[----:B------:R-:W2:Y:S08]  /*37f0*/  @!P3 LDC.64 R14, c[0x0][0x380] ;  /* 0x0000e000ff0ebb82 */ /* 0x000eb00000000a00 */
[----:B------:R-:W3:Y:S01]  /*3800*/  @!P1 LDC.64 R16, c[0x0][0x380] ;  /* 0x0000e000ff109b82 */ /* 0x000ee20000000a00 */
[----:B0-----:R-:W-:Y:S01]  /*3810*/  @!P0 IADD3 R10, P6, PT, R21, R10, RZ ;  /* 0x0000000a150a8210 */ /* 0x001fe20007fde0ff */
[----:B------:R-:W-:-:S04]  /*3820*/  @!P3 IMAD.IADD R21, R19, 0x1, R28 ;  /* 0x000000011315b824 */ /* 0x000fc800078e021c */
[----:B------:R-:W-:Y:S01]  /*3830*/  @!P0 IMAD.X R11, RZ, RZ, R11, P6 ;  /* 0x000000ffff0b8224 */ /* 0x000fe200030e060b */
[----:B-1----:R-:W-:-:S04]  /*3840*/  @!P2 IADD3 R12, P5, PT, R23, R12, RZ ;  /* 0x0000000c170ca210 */ /* 0x002fc80007fbe0ff */
[----:B------:R-:W4:Y:S01]  /*3850*/  @!P0 LDG.E.U8 R10, desc[UR4][R10.64] ;  /* 0x000000040a0a8981 */ /* 0x000f22000c1e1100 */
[----:B------:R-:W-:Y:S01]  /*3860*/  @!P2 IMAD.X R13, RZ, RZ, R13, P5 ;  /* 0x000000ffff0da224 */ /* 0x000fe200028e060d */
[----:B--2---:R-:W-:Y:S01]  /*3870*/  @!P3 IADD3 R14, P6, PT, R21, R14, RZ ;  /* 0x0000000e150eb210 */ /* 0x004fe20007fde0ff */
[----:B------:R-:W-:-:S03]  /*3880*/  @!P1 IMAD.IADD R21, R19, 0x1, R24 ;  /* 0x0000000113159824 */ /* 0x000fc600078e0218 */
        /* <DEDUP_REMOVED lines=11> */
.L_x_47:
[----:B------:R-:W-:Y:S05]  /*3940*/  BSYNC.RECONVERGENT B1 ;  /* 0x0000000000017941 */ /* 0x000fea0003800200 */
.L_x_46:
        /* <DEDUP_REMOVED lines=12> */
[C---:B------:R-:W-:Y:S01]  /*3a10*/  @!P1 IMAD.IADD R17, R19.reuse, 0x1, R22 ;  /* 0x0000000113119824 */ /* 0x040fe200078e0216 */
[----:B------:R-:W-:-:S06]  /*3a20*/  @!P0 IADD3 R15, PT, PT, R19, R14, RZ ;  /* 0x0000000e130f8210 */ /* 0x000fcc0007ffe0ff */
        /* <DEDUP_REMOVED lines=10> */
.L_x_49:
[----:B------:R-:W-:Y:S05]  /*3ad0*/  BSYNC.RECONVERGENT B1 ;  /* 0x0000000000017941 */ /* 0x000fea0003800200 */
.L_x_48:
        /* <DEDUP_REMOVED lines=8> */
[----:B------:R-:W-:-:S05]  /*3b60*/  IMAD.IADD R10, R19, 0x1, R22 ;  /* 0x00000001130a7824 */ /* 0x000fca00078e0216 */
[----:B0-----:R-:W-:-:S05]  /*3b70*/  IADD3 R10, P0, PT, R10, UR6, RZ ;  /* 0x000000060a0a7c10 */ /* 0x001fca000ff1e0ff */
[----:B------:R-:W-:-:S05]  /*3b80*/  IMAD.X R11, RZ, RZ, UR7, P0 ;  /* 0x00000007ff0b7e24 */ /* 0x000fca00080e06ff */
[----:B------:R-:W2:Y:S02]  /*3b90*/  LDG.E.U8 R10, desc[UR4][R10.64] ;  /* 0x000000040a0a7981 */ /* 0x000ea4000c1e1100 */
[----:B--2---:R-:W-:-:S07]  /*3ba0*/  IMAD.IADD R7, R7, 0x1, R10 ;  /* 0x0000000107077824 */ /* 0x004fce00078e020a */
.L_x_41:
[----:B------:R-:W-:Y:S05]  /*3bb0*/  BSYNC.RECONVERGENT B0 ;  /* 0x0000000000007941 */ /* 0x000fea0003800200 */
.L_x_40:
[----:B------:R-:W-:Y:S01]  /*3bc0*/  VIADD R11, R0, 0x6 ;  /* 0x00000006000b7836 */ /* 0x000fe20000000000 */
[----:B------:R-:W-:Y:S01]  /*3bd0*/  BSSY.RECONVERGENT B0, `(.L_x_50) ;  /* 0x00000b7000007945 */ /* 0x000fe20003800200 */
[----:B------:R-:W-:-:S03]  /*3be0*/  VIADD R10, R6, 0x5 ;  /* 0x00000005060a7836 */ /* 0x000fc60000000000 */
[----:B------:R-:W-:-:S13]  /*3bf0*/  ISETP.GE.AND P0, PT, R4, R11, PT ;  /* 0x0000000b0400720c */ /* 0x000fda0003f06270 */
[----:B------:R-:W-:Y:S05]  /*3c00*/  @P0 BRA `(.L_x_51) ;  /* 0x0000000800cc0947 */ /* 0x000fea0003800000 */
[----:B------:R-:W-:Y:S01]  /*3c10*/  ISETP.GE.U32.AND P0, PT, R5, 0x7, PT ;  /* 0x000000070500780c */ /* 0x000fe20003f06070 */
[----:B------:R-:W-:Y:S01]  /*3c20*/  BSSY.RECONVERGENT B1, `(.L_x_52) ;  /* 0x000005e000017945 */ /* 0x000fe20003800200 */
[----:B------:R-:W-:Y:S01]  /*3c30*/  LOP3.LUT R23, R10, 0x7, RZ, 0xc0, !PT ;  /* 0x000000070a177812 */ /* 0x000fe200078ec0ff */
[----:B------:R-:W-:-:S10]  /*3c40*/  IMAD.MOV.U32 R22, RZ, RZ, R4 ;  /* 0x000000ffff167224 */ /* 0x000fd400078e0004 */
        /* <DEDUP_REMOVED lines=12> */
.L_x_55:
[C---:B------:R-:W-:Y:S02]  /*3d10*/  VIADD R26, R22.reuse, 0xfffffff9 ;  /* 0xfffffff9161a7836 */ /* 0x040fe40000000000 */
[----:B-1----:R-:W-:Y:S02]  /*3d20*/  IMAD.MOV.U32 R3, RZ, RZ, R11 ;  /* 0x000000ffff037224 */ /* 0x002fe400078e000b */
[C---:B------:R-:W-:Y:S02]  /*3d30*/  VIADD R12, R22.reuse, 0xfffffffa ;  /* 0xfffffffa160c7836 */ /* 0x040fe40000000000 */
[----:B------:R-:W-:Y:S01]  /*3d40*/  VIADD R16, R22, 0xfffffffb ;  /* 0xfffffffb16107836 */ /* 0x000fe20000000000 */
[----:B------:R-:W-:Y:S02]  /*3d50*/  ISETP.GE.U32.OR P2, PT, R26, R3, P0 ;  /* 0x000000031a00720c */ /* 0x000fe40000746470 */
[----:B------:R-:W-:Y:S02]  /*3d60*/  ISETP.NE.AND P0, PT, R24, RZ, PT ;  /* 0x000000ff1800720c */ /* 0x000fe40003f05270 */
[----:B------:R-:W-:-:S02]  /*3d70*/  ISETP.LT.OR P2, PT, R26, RZ, P2 ;  /* 0x000000ff1a00720c */ /* 0x000fc40001741670 */
[-C--:B------:R-:W-:Y:S02]  /*3d80*/  ISETP.GE.U32.OR P3, PT, R12, R3.reuse, P0 ;  /* 0x000000030c00720c */ /* 0x080fe40000766470 */
[----:B------:R-:W-:Y:S02]  /*3d90*/  ISETP.GE.U32.OR P5, PT, R16, R3, P0 ;  /* 0x000000031000720c */ /* 0x000fe400007a6470 */
[C---:B------:R-:W-:Y:S02]  /*3da0*/  ISETP.LT.OR P3, PT, R26.reuse, -0x1, P3 ;  /* 0xffffffff1a00780c */ /* 0x040fe40001f61670 */
[----:B------:R-:W-:-:S05]  /*3db0*/  ISETP.LT.OR P5, PT, R26, -0x2, P5 ;  /* 0xfffffffe1a00780c */ /* 0x000fca0002fa1670 */
[----:B------:R-:W0:Y:S01]  /*3dc0*/  @!P2 LDC.64 R14, c[0x0][0x380] ;  /* 0x0000e000ff0eab82 */ /* 0x000e220000000a00 */
[----:B------:R-:W-:-:S05]  /*3dd0*/  @!P2 VIADD R17, R5, 0xfffffffd ;  /* 0xfffffffd0511a836 */ /* 0x000fca0000000000 */
[----:B------:R-:W-:Y:S02]  /*3de0*/  @!P3 VIADD R19, R5, 0xfffffffe ;  /* 0xfffffffe0513b836 */ /* 0x000fe40000000000 */
[----:B------:R-:W1:Y:S01]  /*3df0*/  @!P3 LDC.64 R12, c[0x0][0x380] ;  /* 0x0000e000ff0cbb82 */ /* 0x000e620000000a00 */
[----:B0-----:R-:W-:-:S05]  /*3e00*/  @!P2 IADD3 R16, P1, PT, R17, R14, RZ ;  /* 0x0000000e1110a210 */ /* 0x001fca0007f3e0ff */
[----:B------:R-:W-:Y:S02]  /*3e10*/  @!P2 IMAD.X R17, RZ, RZ, R15, P1 ;  /* 0x000000ffff11a224 */ /* 0x000fe400008e060f */
[----:B------:R-:W0:Y:S01]  /*3e20*/  @!P5 LDC.64 R14, c[0x0][0x380] ;  /* 0x0000e000ff0edb82 */ /* 0x000e220000000a00 */
[----:B-1----:R-:W-:Y:S02]  /*3e30*/  @!P3 IADD3 R12, P1, PT, R19, R12, RZ ;  /* 0x0000000c130cb210 */ /* 0x002fe40007f3e0ff */
[----:B------:R-:W2:Y:S03]  /*3e40*/  @!P2 LDG.E.U8 R16, desc[UR4][R16.64] ;  /* 0x000000041010a981 */ /* 0x000ea6000c1e1100 */
[----:B------:R-:W-:-:S05]  /*3e50*/  @!P3 IMAD.X R13, RZ, RZ, R13, P1 ;  /* 0x000000ffff0db224 */ /* 0x000fca00008e060d */
[----:B------:R-:W3:Y:S01]  /*3e60*/  @!P3 LDG.E.U8 R12, desc[UR4][R12.64] ;  /* 0x000000040c0cb981 */ /* 0x000ee2000c1e1100 */
[----:B------:R-:W-:-:S05]  /*3e70*/  @!P5 VIADD R19, R5, 0xffffffff ;  /* 0xffffffff0513d836 */ /* 0x000fca0000000000 */
[----:B0-----:R-:W-:-:S05]  /*3e80*/  @!P5 IADD3 R14, P1, PT, R19, R14, RZ ;  /* 0x0000000e130ed210 */ /* 0x001fca0007f3e0ff */
[----:B------:R-:W-:-:S05]  /*3e90*/  @!P5 IMAD.X R15, RZ, RZ, R15, P1 ;  /* 0x000000ffff0fd224 */ /* 0x000fca00008e060f */
[----:B------:R0:W4:Y:S01]  /*3ea0*/  @!P5 LDG.E.U8 R28, desc[UR4][R14.64] ;  /* 0x000000040e1cd981 */ /* 0x000122000c1e1100 */
[----:B------:R-:W-:-:S05]  /*3eb0*/  VIADD R18, R22, 0xfffffffc ;  /* 0xfffffffc16127836 */ /* 0x000fca0000000000 */
[----:B------:R-:W-:Y:S01]  /*3ec0*/  ISETP.GE.U32.OR P1, PT, R18, R3, P0 ;  /* 0x000000031200720c */ /* 0x000fe20000726470 */
[----:B------:R-:W-:-:S03]  /*3ed0*/  VIADD R18, R22, 0xfffffffd ;  /* 0xfffffffd16127836 */ /* 0x000fc60000000000 */
[----:B------:R-:W-:Y:S02]  /*3ee0*/  ISETP.LT.OR P1, PT, R26, -0x3, P1 ;  /* 0xfffffffd1a00780c */ /* 0x000fe40000f21670 */
[-C--:B------:R-:W-:Y:S01]  /*3ef0*/  ISETP.GE.U32.OR P4, PT, R18, R3.reuse, P0 ;  /* 0x000000031200720c */ /* 0x080fe20000786470 */
[----:B------:R-:W-:Y:S02]  /*3f00*/  VIADD R18, R22, 0xfffffffe ;  /* 0xfffffffe16127836 */ /* 0x000fe40000000000 */
[----:B--2---:R-:W-:Y:S01]  /*3f10*/  @!P2 IMAD.IADD R7, R7, 0x1, R16 ;  /* 0x000000010707a824 */ /* 0x004fe200078e0210 */
[----:B------:R-:W-:Y:S01]  /*3f20*/  ISETP.LT.OR P2, PT, R26, -0x4, P4 ;  /* 0xfffffffc1a00780c */ /* 0x000fe20002741670 */
[----:B------:R-:W-:Y:S01]  /*3f30*/  VIADD R16, R22, 0xffffffff ;  /* 0xffffffff16107836 */ /* 0x000fe20000000000 */
[----:B------:R-:W-:Y:S01]  /*3f40*/  ISETP.GE.U32.OR P4, PT, R18, R3, P0 ;  /* 0x000000031200720c */ /* 0x000fe20000786470 */
[----:B---3--:R-:W-:-:S03]  /*3f50*/  @!P3 IMAD.IADD R7, R7, 0x1, R12 ;  /* 0x000000010707b824 */ /* 0x008fc600078e020c */
[----:B------:R-:W-:Y:S01]  /*3f60*/  ISETP.LT.OR P3, PT, R26, -0x5, P4 ;  /* 0xfffffffb1a00780c */ /* 0x000fe20002761670 */
[----:B------:R-:W1:Y:S01]  /*3f70*/  @!P1 LDC.64 R12, c[0x0][0x380] ;  /* 0x0000e000ff0c9b82 */ /* 0x000e620000000a00 */
[----:B------:R-:W-:-:S04]  /*3f80*/  ISETP.GE.U32.OR P4, PT, R16, R3, P0 ;  /* 0x000000031000720c */ /* 0x000fc80000786470 */
[----:B------:R-:W-:-:S03]  /*3f90*/  ISETP.LT.OR P4, PT, R26, -0x6, P4 ;  /* 0xfffffffa1a00780c */ /* 0x000fc60002781670 */
[----:B0-----:R-:W0:Y:S08]  /*3fa0*/  @!P2 LDC.64 R14, c[0x0][0x380] ;  /* 0x0000e000ff0eab82 */ /* 0x001e300000000a00 */
[----:B------:R-:W2:Y:S01]  /*3fb0*/  @!P3 LDC.64 R16, c[0x0][0x380] ;  /* 0x0000e000ff10bb82 */ /* 0x000ea20000000a00 */
[----:B------:R-:W-:-:S07]  /*3fc0*/  @!P2 VIADD R25, R5, 0x1 ;  /* 0x000000010519a836 */ /* 0x000fce0000000000 */
[----:B------:R-:W3:Y:S01]  /*3fd0*/  @!P4 LDC.64 R18, c[0x0][0x380] ;  /* 0x0000e000ff12cb82 */ /* 0x000ee20000000a00 */
[----:B----4-:R-:W-:Y:S01]  /*3fe0*/  @!P5 IMAD.IADD R7, R7, 0x1, R28 ;  /* 0x000000010707d824 */ /* 0x010fe200078e021c */
[----:B-1----:R-:W-:-:S05]  /*3ff0*/  @!P1 IADD3 R28, P5, PT, R5, R12, RZ ;  /* 0x0000000c051c9210 */ /* 0x002fca0007fbe0ff */
[----:B------:R-:W-:Y:S01]  /*4000*/  @!P1 IMAD.X R29, RZ, RZ, R13, P5 ;  /* 0x000000ffff1d9224 */ /* 0x000fe200028e060d */
[----:B0-----:R-:W-:Y:S02]  /*4010*/  @!P2 IADD3 R14, P5, PT, R25, R14, RZ ;  /* 0x0000000e190ea210 */ /* 0x001fe40007fbe0ff */
[----:B------:R-:W-:Y:S02]  /*4020*/  @!P3 IADD3 R13, PT, PT, R5, 0x2, RZ ;  /* 0x00000002050db810 */ /* 0x000fe40007ffe0ff */
[----:B------:R-:W4:Y:S01]  /*4030*/  @!P1 LDG.E.U8 R28, desc[UR4][R28.64] ;  /* 0x000000041c1c9981 */ /* 0x000f22000c1e1100 */
[----:B------:R-:W-:Y:S01]  /*4040*/  @!P2 IMAD.X R15, RZ, RZ, R15, P5 ;  /* 0x000000ffff0fa224 */ /* 0x000fe200028e060f */
[----:B--2---:R-:W-:Y:S01]  /*4050*/  @!P3 IADD3 R16, P5, PT, R13, R16, RZ ;  /* 0x000000100d10b210 */ /* 0x004fe20007fbe0ff */
[----:B------:R-:W-:-:S03]  /*4060*/  @!P4 VIADD R13, R5, 0x3 ;  /* 0x00000003050dc836 */ /* 0x000fc60000000000 */
[----:B------:R-:W2:Y:S01]  /*4070*/  @!P2 LDG.E.U8 R14, desc[UR4][R14.64] ;  /* 0x000000040e0ea981 */ /* 0x000ea2000c1e1100 */
[----:B------:R-:W-:Y:S01]  /*4080*/  @!P3 IMAD.X R17, RZ, RZ, R17, P5 ;  /* 0x000000ffff11b224 */ /* 0x000fe200028e0611 */
[----:B---3--:R-:W-:-:S04]  /*4090*/  @!P4 IADD3 R18, P5, PT, R13, R18, RZ ;  /* 0x000000120d12c210 */ /* 0x008fc80007fbe0ff */
        /* <DEDUP_REMOVED lines=13> */
[----:B----4-:R-:W-:Y:S01]  /*4170*/  @!P1 IMAD.IADD R7, R7, 0x1, R28 ;  /* 0x0000000107079824 */ /* 0x010fe200078e021c */
[----:B------:R-:W-:-:S03]  /*4180*/  ISETP.NE.AND P1, PT, R21, RZ, PT ;  /* 0x000000ff1500720c */ /* 0x000fc60003f25270 */
[----:B--2---:R-:W-:-:S04]  /*4190*/  @!P2 IMAD.IADD R7, R7, 0x1, R14 ;  /* 0x000000010707a824 */ /* 0x004fc800078e020e */
[----:B---3--:R-:W-:-:S04]  /*41a0*/  @!P3 IMAD.IADD R7, R7, 0x1, R16 ;  /* 0x000000010707b824 */ /* 0x008fc800078e0210 */
[----:B-----5:R-:W-:-:S04]  /*41b0*/  @!P4 IMAD.IADD R7, R7, 0x1, R18 ;  /* 0x000000010707c824 */ /* 0x020fc800078e0212 */
[----:B------:R-:W-:Y:S01]  /*41c0*/  @!P5 IMAD.IADD R7, R7, 0x1, R12 ;  /* 0x000000010707d824 */ /* 0x000fe200078e020c */
[----:B------:R-:W-:Y:S06]  /*41d0*/  @P1 BRA `(.L_x_55) ;  /* 0xfffffff800cc1947 */ /* 0x000fec000383ffff */
[----:B------:R-:W-:Y:S05]  /*41e0*/  BSYNC.RECONVERGENT B2 ;  /* 0x0000000000027941 */ /* 0x000fea0003800200 */
.L_x_54:
[----:B------:R-:W-:-:S07]  /*41f0*/  VIADD R22, R22, 0xfffffff9 ;  /* 0xfffffff916167836 */ /* 0x000fce0000000000 */
.L_x_53:
[----:B------:R-:W-:Y:S05]  /*4200*/  BSYNC.RECONVERGENT B1 ;  /* 0x0000000000017941 */ /* 0x000fea0003800200 */
.L_x_52:
        /* <DEDUP_REMOVED lines=44> */
.L_x_57:
[----:B------:R-:W-:Y:S05]  /*44d0*/  BSYNC.RECONVERGENT B1 ;  /* 0x0000000000017941 */ /* 0x000fea0003800200 */
.L_x_56:
[----:B------:R-:W-:Y:S05]  /*44e0*/  @!P4 BRA `(.L_x_51) ;  /* 0x000000000094c947 */ /* 0x000fea0003800000 */
[----:B------:R-:W-:Y:S01]  /*44f0*/  ISETP.NE.AND P0, PT, R9, RZ, PT ;  /* 0x000000ff0900720c */ /* 0x000fe20003f05270 */
        /* <DEDUP_REMOVED lines=20> */
[----:B--2---:R-:W-:-:S05]  /*4640*/  @!P1 IMAD.IADD R7, R7, 0x1, R12 ;  /* 0x0000000107079824 */ /* 0x004fca00078e020c */
[----:B---3--:R-:W-:-:S07]  /*4650*/  @!P0 IADD3 R7, PT, PT, R7, R14, RZ ;  /* 0x0000000e07078210 */ /* 0x008fce0007ffe0ff */
.L_x_59:
[----:B------:R-:W-:Y:S05]  /*4660*/  BSYNC.RECONVERGENT B1 ;  /* 0x0000000000017941 */ /* 0x000fea0003800200 */
.L_x_58:
[----:B------:R-:W0:Y:S01]  /*4670*/  LDCU UR6, c[0x0][0x394] ;  /* 0x00007280ff0677ac */ /* 0x000e220008000800 */
[----:B------:R-:W-:Y:S02]  /*4680*/  LOP3.LUT R5, R6, 0x1, RZ, 0xc0, !PT ;  /* 0x0000000106057812 */ /* 0x000fe400078ec0ff */
[----:B0-----:R-:W-:-:S04]  /*4690*/  ISETP.GE.U32.AND P0, PT, R20, UR6, PT ;  /* 0x0000000614007c0c */ /* 0x001fc8000bf06070 */
[----:B------:R-:W-:-:S04]  /*46a0*/  ISETP.GE.U32.OR P0, PT, R22, R3, P0 ;  /* 0x000000031600720c */ /* 0x000fc80000706470 */
[----:B------:R-:W-:-:S04]  /*46b0*/  ISETP.LT.OR P0, PT, R22, RZ, P0 ;  /* 0x000000ff1600720c */ /* 0x000fc80000701670 */
[----:B------:R-:W-:-:S13]  /*46c0*/  ISETP.EQ.U32.OR P0, PT, R5, 0x1, P0 ;  /* 0x000000010500780c */ /* 0x000fda0000702470 */
[----:B------:R-:W-:Y:S05]  /*46d0*/  @P0 BRA `(.L_x_51) ;  /* 0x0000000000180947 */ /* 0x000fea0003800000 */
[----:B------:R-:W0:Y:S01]  /*46e0*/  LDCU.64 UR6, c[0x0][0x380] ;  /* 0x00007000ff0677ac */ /* 0x000e220008000a00 */
[----:B------:R-:W-:-:S05]  /*46f0*/  IMAD R12, R20, R3, R22 ;  /* 0x00000003140c7224 */ /* 0x000fca00078e0216 */
[----:B0-----:R-:W-:-:S05]  /*4700*/  IADD3 R12, P0, PT, R12, UR6, RZ ;  /* 0x000000060c0c7c10 */ /* 0x001fca000ff1e0ff */
[----:B------:R-:W-:-:S05]  /*4710*/  IMAD.X R13, RZ, RZ, UR7, P0 ;  /* 0x00000007ff0d7e24 */ /* 0x000fca00080e06ff */
[----:B------:R-:W2:Y:S02]  /*4720*/  LDG.E.U8 R12, desc[UR4][R12.64] ;  /* 0x000000040c0c7981 */ /* 0x000ea4000c1e1100 */
[----:B--2---:R-:W-:-:S07]  /*4730*/  IMAD.IADD R7, R7, 0x1, R12 ;  /* 0x0000000107077824 */ /* 0x004fce00078e020c */
.L_x_51:
[----:B------:R-:W-:Y:S05]  /*4740*/  BSYNC.RECONVERGENT B0 ;  /* 0x0000000000007941 */ /* 0x000fea0003800200 */
.L_x_50:
[----:B------:R-:W-:Y:S01]  /*4750*/  VIADD R5, R0, 0x7 ;  /* 0x0000000700057836 */ /* 0x000fe20000000000 */
[----:B------:R-:W-:Y:S04]  /*4760*/  BSSY.RECONVERGENT B0, `(.L_x_60) ;  /* 0x00000b6000007945 */ /* 0x000fe80003800200 */
[----:B------:R-:W-:-:S13]  /*4770*/  ISETP.GE.AND P0, PT, R4, R5, PT ;  /* 0x000000050400720c */ /* 0x000fda0003f06270 */
[----:B------:R-:W-:Y:S05]  /*4780*/  @P0 BRA `(.L_x_61) ;  /* 0x0000000800cc0947 */ /* 0x000fea0003800000 */
[----:B------:R-:W-:Y:S01]  /*4790*/  ISETP.GE.U32.AND P0, PT, R10, 0x7, PT ;  /* 0x000000070a00780c */ /* 0x000fe20003f06070 */
[----:B------:R-:W-:Y:S01]  /*47a0*/  VIADD R5, R6, 0x6 ;  /* 0x0000000606057836 */ /* 0x000fe20000000000 */
[----:B------:R-:W-:Y:S04]  /*47b0*/  BSSY.RECONVERGENT B1, `(.L_x_62) ;  /* 0x000005d000017945 */ /* 0x000fe80003800200 */
[----:B------:R-:W-:-:S07]  /*47c0*/  LOP3.LUT R10, R5, 0x7, RZ, 0xc0, !PT ;  /* 0x00000007050a7812 */ /* 0x000fce00078ec0ff */
        /* <DEDUP_REMOVED lines=12> */
.L_x_65:
        /* <DEDUP_REMOVED lines=48> */
[----:B0-----:R-:W-:Y:S01]  /*4b90*/  @!P2 IADD3 R14, P5, PT, R23, R14, RZ ;  /* 0x0000000e170ea210 */ /* 0x001fe20007fbe0ff */
[----:B------:R-:W-:-:S03]  /*4ba0*/  @!P3 VIADD R13, R11, 0x2 ;  /* 0x000000020b0db836 */ /* 0x000fc60000000000 */
        /* <DEDUP_REMOVED lines=19> */
[----:B------:R-:W-:Y:S01]  /*4ce0*/  VIADD R11, R11, 0x8 ;  /* 0x000000080b0b7836 */ /* 0x000fe20000000000 */
[----:B----4-:R-:W-:Y:S02]  /*4cf0*/  @!P1 IADD3 R7, PT, PT, R7, R26, RZ ;  /* 0x0000001a07079210 */ /* 0x010fe40007ffe0ff */
[----:B------:R-:W-:-:S03]  /*4d00*/  ISETP.NE.AND P1, PT, R21, RZ, PT ;  /* 0x000000ff1500720c */ /* 0x000fc60003f25270 */
[----:B--2---:R-:W-:-:S04]  /*4d10*/  @!P2 IMAD.IADD R7, R7, 0x1, R14 ;  /* 0x000000010707a824 */ /* 0x004fc800078e020e */
[----:B---3--:R-:W-:-:S04]  /*4d20*/  @!P3 IMAD.IADD R7, R7, 0x1, R16 ;  /* 0x000000010707b824 */ /* 0x008fc800078e0210 */
[----:B-----5:R-:W-:-:S04]  /*4d30*/  @!P4 IMAD.IADD R7, R7, 0x1, R18 ;  /* 0x000000010707c824 */ /* 0x020fc800078e0212 */
[----:B------:R-:W-:Y:S01]  /*4d40*/  @!P5 IMAD.IADD R7, R7, 0x1, R12 ;  /* 0x000000010707d824 */ /* 0x000fe200078e020c */
[----:B------:R-:W-:Y:S06]  /*4d50*/  @P1 BRA `(.L_x_65) ;  /* 0xfffffff800cc1947 */ /* 0x000fec000383ffff */
[----:B------:R-:W-:Y:S05]  /*4d60*/  BSYNC.RECONVERGENT B2 ;  /* 0x0000000000027941 */ /* 0x000fea0003800200 */
.L_x_64:
[----:B------:R-:W-:-:S07]  /*4d70*/  VIADD R4, R20, 0xfffffff9 ;  /* 0xfffffff914047836 */ /* 0x000fce0000000000 */
.L_x_63:
[----:B------:R-:W-:Y:S05]  /*4d80*/  BSYNC.RECONVERGENT B1 ;  /* 0x0000000000017941 */ /* 0x000fea0003800200 */
.L_x_62:
        /* <DEDUP_REMOVED lines=44> */
.L_x_67:
[----:B------:R-:W-:Y:S05]  /*5050*/  BSYNC.RECONVERGENT B1 ;  /* 0x0000000000017941 */ /* 0x000fea0003800200 */
.L_x_66:
        /* <DEDUP_REMOVED lines=24> */
.L_x_69:
[----:B------:R-:W-:Y:S05]  /*51e0*/  BSYNC.RECONVERGENT B1 ;  /* 0x0000000000017941 */ /* 0x000fea0003800200 */
.L_x_68:
        /* <DEDUP_REMOVED lines=13> */
.L_x_61:
[----:B------:R-:W-:Y:S05]  /*52c0*/  BSYNC.RECONVERGENT B0 ;  /* 0x0000000000007941 */ /* 0x000fea0003800200 */
.L_x_60:
[----:B------:R-:W-:Y:S01]  /*52d0*/  LOP3.LUT R4, R7, 0xff, RZ, 0xc0, !PT ;  /* 0x000000ff07047812 */ /* 0x000fe200078ec0ff */
[----:B------:R-:W0:Y:S01]  /*52e0*/  LDCU.64 UR6, c[0x0][0x388] ;  /* 0x00007100ff0677ac */ /* 0x000e220008000a00 */
[----:B------:R-:W-:-:S03]  /*52f0*/  IMAD R2, R0, R3, R2 ;  /* 0x0000000300027224 */ /* 0x000fc600078e0202 */
[----:B------:R-:W-:-:S05]  /*5300*/  IMAD R4, R4, 0x25, RZ ;  /* 0x0000002504047824 */ /* 0x000fca00078e02ff */
[----:B------:R-:W-:-:S05]  /*5310*/  SHF.R.U32.HI R4, RZ, 0x8, R4 ;  /* 0x00000008ff047819 */ /* 0x000fca0000011604 */
[----:B------:R-:W-:Y:S01]  /*5320*/  IMAD.MOV R6, RZ, RZ, -R4 ;  /* 0x000000ffff067224 */ /* 0x000fe200078e0a04 */
[----:B0-----:R-:W-:-:S04]  /*5330*/  IADD3 R2, P0, PT, R2, UR6, RZ ;  /* 0x0000000602027c10 */ /* 0x001fc8000ff1e0ff */
[----:B------:R-:W-:Y:S01]  /*5340*/  PRMT R6, R6, 0x7710, RZ ;  /* 0x0000771006067816 */ /* 0x000fe200000000ff */
[----:B------:R-:W-:-:S04]  /*5350*/  IMAD.X R3, RZ, RZ, UR7, P0 ;  /* 0x00000007ff037e24 */ /* 0x000fc800080e06ff */
[----:B------:R-:W-:-:S05]  /*5360*/  IMAD.IADD R7, R6, 0x1, R7 ;  /* 0x0000000106077824 */ /* 0x000fca00078e0207 */
[----:B------:R-:W-:-:S04]  /*5370*/  LOP3.LUT R7, R7, 0xfe, RZ, 0xc0, !PT ;  /* 0x000000fe07077812 */ /* 0x000fc800078ec0ff */
[----:B------:R-:W-:-:S04]  /*5380*/  LEA.HI R7, R7, R4, RZ, 0x1f ;  /* 0x0000000407077211 */ /* 0x000fc800078ff8ff */
[----:B------:R-:W-:-:S04]  /*5390*/  SHF.R.U32.HI R7, RZ, 0x2, R7 ;  /* 0x00000002ff077819 */ /* 0x000fc80000011607 */
[----:B------:R-:W-:-:S05]  /*53a0*/  PRMT R5, R7, 0x9910, RZ ;  /* 0x0000991007057816 */ /* 0x000fca00000000ff */
[----:B------:R-:W-:-:S05]  /*53b0*/  IMAD R5, R5, 0x7, RZ ;  /* 0x0000000705057824 */ /* 0x000fca00078e02ff */
[----:B------:R-:W-:Y:S01]  /*53c0*/  STG.E.U8 desc[UR4][R2.64], R5 ;  /* 0x0000000502007986 */ /* 0x000fe2000c101104 */
[----:B------:R-:W-:Y:S05]  /*53d0*/  EXIT ;  /* 0x000000000000794d */ /* 0x000fea0003800000 */
.L_x_70:
[----:B------:R-:W-:-:S00]  /*53e0*/  BRA `(.L_x_70) ;  /* 0xfffffffc00fc7947 */ /* 0x000fc0000383ffff */
[----:B------:R-:W-:-:S00]  /*53f0*/  NOP ;  /* 0x0000000000007918 */ /* 0x000fc00000000000 */
        /* <DEDUP_REMOVED lines=8> */
.L_x_71:


//--------------------- .nv.shared.reserved.0     --------------------------
	.section	.nv.shared.reserved.0,"aw",@nobits
	.weak		__nv_reservedSMEM_offset_0_alias
	.size		__nv_reservedSMEM_offset_0_alias, 0, 64
	.other		__nv_reservedSMEM_offset_0_alias,@"STO_CUDA_RESERVED_SHARED STV_DEFAULT"
__nv_reservedSMEM_offset_0_alias:
	.zero		0
	.zero		64


//--------------------- .nv.constant0._Z11blur_kernelPhS_jj --------------------------
	.section	.nv.constant0._Z11blur_kernelPhS_jj,"a",@progbits
	.sectionflags	@""
	.align	4
.nv.constant0._Z11blur_kernelPhS_jj:
	.zero		920


//--------------------- SYMBOLS --------------------------

	.type		.nv.reservedSmem.offset0,@object
	.size		.nv.reservedSmem.offset0,0x4
